def attn_fwd(
    Q,
    K,
    V,
    Out,
    Lse,
    sm_scale,
    stride_qz,
    stride_qh,
    stride_qm,
    stride_qk,
    stride_kz,
    stride_kh,
    stride_kn,
    stride_kk,
    stride_vz,
    stride_vh,
    stride_vn,
    stride_vk,
    stride_oz,
    stride_oh,
    stride_om,
    stride_ok,
    seqlen_q,
    seqlen_k,
    BLOCK_M: tl.constexpr,
    BLOCK_N: tl.constexpr,
    HEAD_DIM: tl.constexpr,
    CAUSAL: tl.constexpr,
):
    start_m = tl.program_id(0)
    off_hz = tl.program_id(1)
    q_off = off_hz * stride_qh
    k_off = off_hz * stride_kh
    v_off = off_hz * stride_vh
    offs_m = start_m * BLOCK_M + tl.arange(0, BLOCK_M)
    offs_d = tl.arange(0, HEAD_DIM)
    offs_n = tl.arange(0, BLOCK_N)
    q_ptrs = Q + q_off + offs_m[:, None] * stride_qm + offs_d[None, :] * stride_qk
    k_ptrs = K + k_off + offs_d[:, None] * stride_kk + offs_n[None, :] * stride_kn
    v_ptrs = V + v_off + offs_n[:, None] * stride_vn + offs_d[None, :] * stride_vk
    m_i = tl.full([BLOCK_M], float("-inf"), dtype=tl.float32)
    l_i = tl.zeros([BLOCK_M], dtype=tl.float32) + 1.0
    acc = tl.zeros([BLOCK_M, HEAD_DIM], dtype=tl.float32)
    q = tl.load(q_ptrs)
    acc, l_i, m_i = _attn_fwd_inner(
        acc,
        l_i,
        m_i,
        q,
        k_ptrs,
        v_ptrs,
        sm_scale,
        stride_kn,
        stride_vn,
        start_m,
        seqlen_k,
        BLOCK_M,
        BLOCK_N,
        HEAD_DIM,
        CAUSAL,
    )
    acc = acc / l_i[:, None]
    lse = m_i + tl.math.log2(l_i) / 1.4426950408889634
    o_ptrs = (
        Out
        + off_hz * stride_oh
        + offs_m[:, None] * stride_om
        + offs_d[None, :] * stride_ok
    )
    tl.store(o_ptrs, acc.to(Out.dtype.element_ty))
    tl.store(Lse + off_hz * seqlen_q + offs_m, lse)

# config = {"BLOCK_M": 64, "BLOCK_N": 128, "HEAD_DIM": 64, "arch": "sm_100", "causal": false, "dtype": "fp16", "num_stages": 2, "num_warps": 4}
# arch = sm_100


// ===== COMPILED SASS (sm_100a) =====

	.target	sm_100a

	.elftype	@"ET_EXEC"


//--------------------- .note.nv.tkinfo           --------------------------
	.section	.note.nv.tkinfo,"",@"SHT_NOTE"
	.sectionflags	@"SHF_NOTE_NV_TKINFO"
	.tkinfo
        /*0018*/ 	.word	0x00000081
        /*0030*/ 	.string	""
        /*0030*/ 	.string	"ptxas-blackwell"
        /*0030*/ 	.string	"Cuda compilation tools, release 12.9, V12.9.86"
        /*0030*/ 	.string	"Build cuda_12.9.r12.9/compiler.36037853_0"
        /*0030*/ 	.string	"-v  -suppress-debug-info  -lineinfo  -arch sm_100a "



//--------------------- .note.nv.cuver            --------------------------
	.section	.note.nv.cuver,"",@"SHT_NOTE"
	.sectionflags	@"SHF_NOTE_NV_CUVER"
        /*0018*/ 	.short	0x0001
        /*001a*/ 	.short	0x0064
        /*001c*/ 	.short	0x0001
        /*001e*/ 	.short	0x0000
        /*0020*/ 	.short	0x0001
        /*0022*/ 	.short	0x0000


//--------------------- .nv.info                  --------------------------
	.section	.nv.info,"",@"SHT_CUDA_INFO"
	.align	4


	//----- nvinfo : EIATTR_REGCOUNT
	.align		4
        /*0000*/ 	.byte	0x04, 0x2f
        /*0002*/ 	.short	(.L_5 - .L_4)
	.align		4
.L_4:
        /*0004*/ 	.word	index@(attn_fwd)
        /*0008*/ 	.word	0x000000ff


	//----- nvinfo : EIATTR_FRAME_SIZE
	.align		4
.L_5:
        /*000c*/ 	.byte	0x04, 0x11
        /*000e*/ 	.short	(.L_7 - .L_6)
	.align		4
.L_6:
        /*0010*/ 	.word	index@($__internal_2_$__cuda_sm10x_tcgen05_guardrail_trap_unallocated_columns_being_dealloced)
        /*0014*/ 	.word	0x00000138


	//----- nvinfo : EIATTR_FRAME_SIZE
	.align		4
.L_7:
        /*0018*/ 	.byte	0x04, 0x11
        /*001a*/ 	.short	(.L_9 - .L_8)
	.align		4
.L_8:
        /*001c*/ 	.word	index@($__internal_1_$__cuda_sm10x_tcgen05_guardrail_trap_phase_invalid_during_alloc)
        /*0020*/ 	.word	0x00000138


	//----- nvinfo : EIATTR_FRAME_SIZE
	.align		4
.L_9:
        /*0024*/ 	.byte	0x04, 0x11
        /*0026*/ 	.short	(.L_11 - .L_10)
	.align		4
.L_10:
        /*0028*/ 	.word	index@($__internal_0_$__cuda_sm10x_tcgen05_guardrail_trap_col_being_dealloced_not_returned_by_alloc)
        /*002c*/ 	.word	0x00000138


	//----- nvinfo : EIATTR_FRAME_SIZE
	.align		4
.L_11:
        /*0030*/ 	.byte	0x04, 0x11
        /*0032*/ 	.short	(.L_13 - .L_12)
	.align		4
.L_12:
        /*0034*/ 	.word	index@(attn_fwd)
        /*0038*/ 	.word	0x00000138


	//----- nvinfo : EIATTR_MIN_STACK_SIZE
	.align		4
.L_13:
        /*003c*/ 	.byte	0x04, 0x12
        /*003e*/ 	.short	(.L_15 - .L_14)
	.align		4
.L_14:
        /*0040*/ 	.word	index@(attn_fwd)
        /*0044*/ 	.word	0x00000138
.L_15:


//--------------------- .nv.info.attn_fwd         --------------------------
	.section	.nv.info.attn_fwd,"",@"SHT_CUDA_INFO"
	.sectionflags	@""
	.align	4


	//----- nvinfo : EIATTR_CUDA_API_VERSION
	.align		4
        /*0000*/ 	.byte	0x04, 0x37
        /*0002*/ 	.short	(.L_17 - .L_16)
.L_16:
        /*0004*/ 	.word	0x00000081


	//----- nvinfo : EIATTR_KPARAM_INFO
	.align		4
.L_17:
        /*0008*/ 	.byte	0x04, 0x17
        /*000a*/ 	.short	(.L_19 - .L_18)
.L_18:
        /*000c*/ 	.word	0x00000000
        /*0010*/ 	.short	0x0019
        /*0012*/ 	.short	0x0080
        /*0014*/ 	.byte	0x00, 0xf4, 0x21, 0x00


	//----- nvinfo : EIATTR_KPARAM_INFO
	.align		4
.L_19:
        /*0018*/ 	.byte	0x04, 0x17
        /*001a*/ 	.short	(.L_21 - .L_20)
.L_20:
        /*001c*/ 	.word	0x00000000
        /*0020*/ 	.short	0x0018
        /*0022*/ 	.short	0x0078
        /*0024*/ 	.byte	0x00, 0xf4, 0x21, 0x00


	//----- nvinfo : EIATTR_KPARAM_INFO
	.align		4
.L_21:
        /*0028*/ 	.byte	0x04, 0x17
        /*002a*/ 	.short	(.L_23 - .L_22)
.L_22:
        /*002c*/ 	.word	0x00000000
        /*0030*/ 	.short	0x0017
        /*0032*/ 	.short	0x0070
        /*0034*/ 	.byte	0x00, 0xf0, 0x11, 0x00


	//----- nvinfo : EIATTR_KPARAM_INFO
	.align		4
.L_23:
        /*0038*/ 	.byte	0x04, 0x17
        /*003a*/ 	.short	(.L_25 - .L_24)
.L_24:
        /*003c*/ 	.word	0x00000000
        /*0040*/ 	.short	0x0016
        /*0042*/ 	.short	0x006c
        /*0044*/ 	.byte	0x00, 0xf0, 0x11, 0x00


	//----- nvinfo : EIATTR_KPARAM_INFO
	.align		4
.L_25:
        /*0048*/ 	.byte	0x04, 0x17
        /*004a*/ 	.short	(.L_27 - .L_26)
.L_26:
        /*004c*/ 	.word	0x00000000
        /*0050*/ 	.short	0x0015
        /*0052*/ 	.short	0x0068
        /*0054*/ 	.byte	0x00, 0xf0, 0x11, 0x00


	//----- nvinfo : EIATTR_KPARAM_INFO
	.align		4
.L_27:
        /*0058*/ 	.byte	0x04, 0x17
        /*005a*/ 	.short	(.L_29 - .L_28)
.L_28:
        /*005c*/ 	.word	0x00000000
        /*0060*/ 	.short	0x0014
        /*0062*/ 	.short	0x0064
        /*0064*/ 	.byte	0x00, 0xf0, 0x11, 0x00


	//----- nvinfo : EIATTR_KPARAM_INFO
	.align		4
.L_29:
        /*0068*/ 	.byte	0x04, 0x17
        /*006a*/ 	.short	(.L_31 - .L_30)
.L_30:
        /*006c*/ 	.word	0x00000000
        /*0070*/ 	.short	0x0013
        /*0072*/ 	.short	0x0060
        /*0074*/ 	.byte	0x00, 0xf0, 0x11, 0x00


	//----- nvinfo : EIATTR_KPARAM_INFO
	.align		4
.L_31:
        /*0078*/ 	.byte	0x04, 0x17
        /*007a*/ 	.short	(.L_33 - .L_32)
.L_32:
        /*007c*/ 	.word	0x00000000
        /*0080*/ 	.short	0x0012
        /*0082*/ 	.short	0x005c
        /*0084*/ 	.byte	0x00, 0xf0, 0x11, 0x00


	//----- nvinfo : EIATTR_KPARAM_INFO
	.align		4
.L_33:
        /*0088*/ 	.byte	0x04, 0x17
        /*008a*/ 	.short	(.L_35 - .L_34)
.L_34:
        /*008c*/ 	.word	0x00000000
        /*0090*/ 	.short	0x0011
        /*0092*/ 	.short	0x0058
        /*0094*/ 	.byte	0x00, 0xf0, 0x11, 0x00


	//----- nvinfo : EIATTR_KPARAM_INFO
	.align		4
.L_35:
        /*0098*/ 	.byte	0x04, 0x17
        /*009a*/ 	.short	(.L_37 - .L_36)
.L_36:
        /*009c*/ 	.word	0x00000000
        /*00a0*/ 	.short	0x0010
        /*00a2*/ 	.short	0x0054
        /*00a4*/ 	.byte	0x00, 0xf0, 0x11, 0x00


	//----- nvinfo : EIATTR_KPARAM_INFO
	.align		4
.L_37:
        /*00a8*/ 	.byte	0x04, 0x17
        /*00aa*/ 	.short	(.L_39 - .L_38)
.L_38:
        /*00ac*/ 	.word	0x00000000
        /*00b0*/ 	.short	0x000f
        /*00b2*/ 	.short	0x0050
        /*00b4*/ 	.byte	0x00, 0xf0, 0x11, 0x00


	//----- nvinfo : EIATTR_KPARAM_INFO
	.align		4
.L_39:
        /*00b8*/ 	.byte	0x04, 0x17
        /*00ba*/ 	.short	(.L_41 - .L_40)
.L_40:
        /*00bc*/ 	.word	0x00000000
        /*00c0*/ 	.short	0x000e
        /*00c2*/ 	.short	0x004c
        /*00c4*/ 	.byte	0x00, 0xf0, 0x11, 0x00


	//----- nvinfo : EIATTR_KPARAM_INFO
	.align		4
.L_41:
        /*00c8*/ 	.byte	0x04, 0x17
        /*00ca*/ 	.short	(.L_43 - .L_42)
.L_42:
        /*00cc*/ 	.word	0x00000000
        /*00d0*/ 	.short	0x000d
        /*00d2*/ 	.short	0x0048
        /*00d4*/ 	.byte	0x00, 0xf0, 0x11, 0x00


	//----- nvinfo : EIATTR_KPARAM_INFO
	.align		4
.L_43:
        /*00d8*/ 	.byte	0x04, 0x17
        /*00da*/ 	.short	(.L_45 - .L_44)
.L_44:
        /*00dc*/ 	.word	0x00000000
        /*00e0*/ 	.short	0x000c
        /*00e2*/ 	.short	0x0044
        /*00e4*/ 	.byte	0x00, 0xf0, 0x11, 0x00


	//----- nvinfo : EIATTR_KPARAM_INFO
	.align		4
.L_45:
        /*00e8*/ 	.byte	0x04, 0x17
        /*00ea*/ 	.short	(.L_47 - .L_46)
.L_46:
        /*00ec*/ 	.word	0x00000000
        /*00f0*/ 	.short	0x000b
        /*00f2*/ 	.short	0x0040
        /*00f4*/ 	.byte	0x00, 0xf0, 0x11, 0x00


	//----- nvinfo : EIATTR_KPARAM_INFO
	.align		4
.L_47:
        /*00f8*/ 	.byte	0x04, 0x17
        /*00fa*/ 	.short	(.L_49 - .L_48)
.L_48:
        /*00fc*/ 	.word	0x00000000
        /*0100*/ 	.short	0x000a
        /*0102*/ 	.short	0x003c
        /*0104*/ 	.byte	0x00, 0xf0, 0x11, 0x00


	//----- nvinfo : EIATTR_KPARAM_INFO
	.align		4
.L_49:
        /*0108*/ 	.byte	0x04, 0x17
        /*010a*/ 	.short	(.L_51 - .L_50)
.L_50:
        /*010c*/ 	.word	0x00000000
        /*0110*/ 	.short	0x0009
        /*0112*/ 	.short	0x0038
        /*0114*/ 	.byte	0x00, 0xf0, 0x11, 0x00


	//----- nvinfo : EIATTR_KPARAM_INFO
	.align		4
.L_51:
        /*0118*/ 	.byte	0x04, 0x17
        /*011a*/ 	.short	(.L_53 - .L_52)
.L_52:
        /*011c*/ 	.word	0x00000000
        /*0120*/ 	.short	0x0008
        /*0122*/ 	.short	0x0034
        /*0124*/ 	.byte	0x00, 0xf0, 0x11, 0x00


	//----- nvinfo : EIATTR_KPARAM_INFO
	.align		4
.L_53:
        /*0128*/ 	.byte	0x04, 0x17
        /*012a*/ 	.short	(.L_55 - .L_54)
.L_54:
        /*012c*/ 	.word	0x00000000
        /*0130*/ 	.short	0x0007
        /*0132*/ 	.short	0x0030
        /*0134*/ 	.byte	0x00, 0xf0, 0x11, 0x00


	//----- nvinfo : EIATTR_KPARAM_INFO
	.align		4
.L_55:
        /*0138*/ 	.byte	0x04, 0x17
        /*013a*/ 	.short	(.L_57 - .L_56)
.L_56:
        /*013c*/ 	.word	0x00000000
        /*0140*/ 	.short	0x0006
        /*0142*/ 	.short	0x002c
        /*0144*/ 	.byte	0x00, 0xf0, 0x11, 0x00


	//----- nvinfo : EIATTR_KPARAM_INFO
	.align		4
.L_57:
        /*0148*/ 	.byte	0x04, 0x17
        /*014a*/ 	.short	(.L_59 - .L_58)
.L_58:
        /*014c*/ 	.word	0x00000000
        /*0150*/ 	.short	0x0005
        /*0152*/ 	.short	0x0028
        /*0154*/ 	.byte	0x00, 0xf0, 0x11, 0x00


	//----- nvinfo : EIATTR_KPARAM_INFO
	.align		4
.L_59:
        /*0158*/ 	.byte	0x04, 0x17
        /*015a*/ 	.short	(.L_61 - .L_60)
.L_60:
        /*015c*/ 	.word	0x00000000
        /*0160*/ 	.short	0x0004
        /*0162*/ 	.short	0x0020
        /*0164*/ 	.byte	0x00, 0xf4, 0x21, 0x00


	//----- nvinfo : EIATTR_KPARAM_INFO
	.align		4
.L_61:
        /*0168*/ 	.byte	0x04, 0x17
        /*016a*/ 	.short	(.L_63 - .L_62)
.L_62:
        /*016c*/ 	.word	0x00000000
        /*0170*/ 	.short	0x0003
        /*0172*/ 	.short	0x0018
        /*0174*/ 	.byte	0x00, 0xf4, 0x21, 0x00


	//----- nvinfo : EIATTR_KPARAM_INFO
	.align		4
.L_63:
        /*0178*/ 	.byte	0x04, 0x17
        /*017a*/ 	.short	(.L_65 - .L_64)
.L_64:
        /*017c*/ 	.word	0x00000000
        /*0180*/ 	.short	0x0002
        /*0182*/ 	.short	0x0010
        /*0184*/ 	.byte	0x00, 0xf4, 0x21, 0x00


	//----- nvinfo : EIATTR_KPARAM_INFO
	.align		4
.L_65:
        /*0188*/ 	.byte	0x04, 0x17
        /*018a*/ 	.short	(.L_67 - .L_66)
.L_66:
        /*018c*/ 	.word	0x00000000
        /*0190*/ 	.short	0x0001
        /*0192*/ 	.short	0x0008
        /*0194*/ 	.byte	0x00, 0xf4, 0x21, 0x00


	//----- nvinfo : EIATTR_KPARAM_INFO
	.align		4
.L_67:
        /*0198*/ 	.byte	0x04, 0x17
        /*019a*/ 	.short	(.L_69 - .L_68)
.L_68:
        /*019c*/ 	.word	0x00000000
        /*01a0*/ 	.short	0x0000
        /*01a2*/ 	.short	0x0000
        /*01a4*/ 	.byte	0x00, 0xf4, 0x21, 0x00


	//----- nvinfo : EIATTR_AT_ENTRY_FRAGMENTS
	.align		4
.L_69:
        /*01a8*/ 	.byte	0x04, 0x4f
        /*01aa*/ 	.short	(.L_71 - .L_70)


	//   ....[0]....
.L_70:
        /*01ac*/ 	.word	0x00000004


	//----- nvinfo : EIATTR_RESERVED_SMEM_USED
	.align		4
.L_71:
        /*01b0*/ 	.byte	0x01, 0x41
	.zero		2


	//----- nvinfo : EIATTR_SPARSE_MMA_MASK
	.align		4
        /*01b4*/ 	.byte	0x03, 0x50
        /*01b6*/ 	.short	0x0000


	//----- nvinfo : EIATTR_TCGEN05_1CTA_USED
	.align		4
        /*01b8*/ 	.byte	0x01, 0x51
	.zero		2


	//----- nvinfo : EIATTR_MAXREG_COUNT
	.align		4
        /*01bc*/ 	.byte	0x03, 0x1b
        /*01be*/ 	.short	0x00ff


	//----- nvinfo : EIATTR_NUM_BARRIERS
	.align		4
        /*01c0*/ 	.byte	0x02, 0x4c
        /*01c2*/ 	.byte	0x01
	.zero		1


	//----- nvinfo : EIATTR_ANNOTATIONS
	.align		4
        /*01c4*/ 	.byte	0x04, 0x55
        /*01c6*/ 	.short	(.L_73 - .L_72)


	//   ....[0]....
.L_72:
        /*01c8*/ 	.word	0x00000001
        /*01cc*/ 	.byte	0xc0, 0x15, 0x00, 0x00, 0x01, 0x00, 0x00, 0x00, 0xf0, 0x15, 0x00, 0x00, 0x01, 0x00, 0x00, 0x00
        /* <DEDUP_REMOVED lines=37> */
        /*042c*/ 	.byte	0x30, 0x75, 0x00, 0x00, 0x01, 0x00, 0x00, 0x00, 0x50, 0x75, 0x00, 0x00


	//----- nvinfo : EIATTR_INT_WARP_WIDE_INSTR_OFFSETS
	.align		4
.L_73:
        /*0438*/ 	.byte	0x04, 0x31
        /*043a*/ 	.short	(.L_75 - .L_74)


	//   ....[0]....
.L_74:
        /*043c*/ 	.word	0x00001de0


	//   ....[1]....
        /*0440*/ 	.word	0x00001df0


	//   ....[2]....
        /*0444*/ 	.word	0x000027c0


	//   ....[3]....
        /*0448*/ 	.word	0x00002910


	//   ....[4]....
        /*044c*/ 	.word	0x00007790


	//   ....[5]....
        /*0450*/ 	.word	0x0000c270


	//   ....[6]....
        /*0454*/ 	.word	0x0000c2c0


	//----- nvinfo : EIATTR_COOP_GROUP_MASK_REGIDS
	.align		4
.L_75:
        /*0458*/ 	.byte	0x04, 0x29
        /*045a*/ 	.short	(.L_77 - .L_76)


	//   ....[0]....
.L_76:
        /*045c*/ 	.word	0xffffffff


	//   ....[1]....
        /*0460*/ 	.word	0xffffffff


	//   ....[2]....
        /*0464*/ 	.word	0xffffffff


	//   ....[3]....
        /*0468*/ 	.word	0xffffffff


	//   ....[4]....
        /*046c*/ 	.word	0xffffffff


	//   ....[5]....
        /*0470*/ 	.word	0xffffffff


	//   ....[6]....
        /*0474*/ 	.word	0xffffffff


	//   ....[7]....
        /*0478*/ 	.word	0xffffffff


	//----- nvinfo : EIATTR_COOP_GROUP_INSTR_OFFSETS
	.align		4
.L_77:
        /*047c*/ 	.byte	0x04, 0x28
        /*047e*/ 	.short	(.L_79 - .L_78)


	//   ....[0]....
.L_78:
        /*0480*/ 	.word	0x00000060


	//   ....[1]....
        /*0484*/ 	.word	0x00000320


	//   ....[2]....
        /*0488*/ 	.word	0x00003ee0


	//   ....[3]....
        /*048c*/ 	.word	0x000061b0


	//   ....[4]....
        /*0490*/ 	.word	0x00008450


	//   ....[5]....
        /*0494*/ 	.word	0x00009480


	//   ....[6]....
        /*0498*/ 	.word	0x0000c100


	//   ....[7]....
        /*049c*/ 	.word	0x0000c370


	//----- nvinfo : EIATTR_VRC_CTA_INIT_COUNT
	.align		4
.L_79:
        /*04a0*/ 	.byte	0x02, 0x4a
        /*04a2*/ 	.byte	0x80
	.zero		1


	//----- nvinfo : EIATTR_MBARRIER_INSTR_OFFSETS
	.align		4
        /*04a4*/ 	.byte	0x04, 0x39
        /*04a6*/ 	.short	(.L_81 - .L_80)


	//   ....[0]....
.L_80:
        /*04a8*/ 	.word	0x000023f0
        /*04ac*/ 	.word	0x000000ff
        /*04b0*/ 	.word	0x00000000
        /*04b4*/ 	.short	0x0100
        /*04b6*/ 	.byte	0x0b
	.zero		1


	//   ....[1]....
        /*04b8*/ 	.word	0x00002810
        /*04bc*/ 	.word	0x000000ff
        /*04c0*/ 	.word	0x0000e008
        /*04c4*/ 	.short	0x0100
        /*04c6*/ 	.byte	0x0e
	.zero		1


	//   ....[2]....
        /*04c8*/ 	.word	0x00002de0
        /*04cc*/ 	.word	0x000000ff
        /*04d0*/ 	.word	0x00004000
        /*04d4*/ 	.short	0x0100
        /*04d6*/ 	.byte	0x0e
	.zero		1


	//   ....[3]....
        /*04d8*/ 	.word	0x00003030
        /*04dc*/ 	.word	0x000000ff
        /*04e0*/ 	.word	0x00004000
        /*04e4*/ 	.short	0x010a
        /*04e6*/ 	.byte	0x0e
	.zero		1


	//   ....[4]....
        /*04e8*/ 	.word	0x00003120
        /*04ec*/ 	.word	0x000000ff
        /*04f0*/ 	.word	0x00004000
        /*04f4*/ 	.short	0x0108
        /*04f6*/ 	.byte	0x0e
	.zero		1


	//   ....[5]....
        /*04f8*/ 	.word	0x00007c50
        /*04fc*/ 	.word	0x000000ff
        /*0500*/ 	.word	0x0000e010
        /*0504*/ 	.short	0x0100
        /*0506*/ 	.byte	0x0e
	.zero		1


	//   ....[6]....
        /*0508*/ 	.word	0x00007dc0
        /*050c*/ 	.word	0x000000ff
        /*0510*/ 	.word	0x0000e010
        /*0514*/ 	.short	0x010a
        /*0516*/ 	.byte	0x0e
	.zero		1


	//   ....[7]....
        /*0518*/ 	.word	0x00007e20
        /*051c*/ 	.word	0x000000ff
        /*0520*/ 	.word	0x0000e010
        /*0524*/ 	.short	0x0108
        /*0526*/ 	.byte	0x0e
	.zero		1


	//   ....[8]....
        /*0528*/ 	.word	0x00007e70
        /*052c*/ 	.word	0x000000ff
        /*0530*/ 	.word	0x00000000
        /*0534*/ 	.short	0x010a
        /*0536*/ 	.byte	0x0b
	.zero		1


	//   ....[9]....
        /*0538*/ 	.word	0x0000aa60
        /*053c*/ 	.word	0x000000ff
        /*0540*/ 	.word	0x00000000
        /*0544*/ 	.short	0x010a
        /*0546*/ 	.byte	0x0b
	.zero		1


	//   ....[10]....
        /*0548*/ 	.word	0x0000ab60
        /*054c*/ 	.word	0x000000ff
        /*0550*/ 	.word	0x0000e000
        /*0554*/ 	.short	0x0108
        /*0556*/ 	.byte	0x0e
	.zero		1


	//   ....[11]....
        /*0558*/ 	.word	0x0000ac60
        /*055c*/ 	.word	0x000000ff
        /*0560*/ 	.word	0x0000e008
        /*0564*/ 	.short	0x0108
        /*0566*/ 	.byte	0x0e
	.zero		1


	//   ....[12]....
        /*0568*/ 	.word	0x0000c390
        /*056c*/ 	.word	0x000000ff
        /*0570*/ 	.word	0x00004000
        /*0574*/ 	.short	0x010a
        /*0576*/ 	.byte	0x0e
	.zero		1


	//   ....[13]....
        /*0578*/ 	.word	0x0000c3c0
        /*057c*/ 	.word	0x000000ff
        /*0580*/ 	.word	0x0000e010
        /*0584*/ 	.short	0x010a
        /*0586*/ 	.byte	0x0e
	.zero		1


	//   ....[14]....
        /*0588*/ 	.word	0x0000c3f0
        /*058c*/ 	.word	0x000000ff
        /*0590*/ 	.word	0x00000000
        /*0594*/ 	.short	0x010a
        /*0596*/ 	.byte	0x0b
	.zero		1


	//   ....[15]....
        /*0598*/ 	.word	0x0000c420
        /*059c*/ 	.word	0x000000ff
        /*05a0*/ 	.word	0x00000000
        /*05a4*/ 	.short	0x010a
        /*05a6*/ 	.byte	0x0b
	.zero		1


	//----- nvinfo : EIATTR_NUM_MBARRIERS
	.align		4
.L_81:
        /*05a8*/ 	.byte	0x03, 0x38
        /*05aa*/ 	.short	0xffff


	//----- nvinfo : EIATTR_EXIT_INSTR_OFFSETS
	.align		4
        /*05ac*/ 	.byte	0x04, 0x1c
        /*05ae*/ 	.short	(.L_83 - .L_82)


	//   ....[0]....
.L_82:
        /*05b0*/ 	.word	0x0000c380


	//----- nvinfo : EIATTR_REQNTID
	.align		4
.L_83:
        /*05b4*/ 	.byte	0x04, 0x10
        /*05b6*/ 	.short	(.L_85 - .L_84)
.L_84:
        /*05b8*/ 	.word	0x00000080
        /*05bc*/ 	.word	0x00000001
        /*05c0*/ 	.word	0x00000001


	//----- nvinfo : EIATTR_CRS_STACK_SIZE
	.align		4
.L_85:
        /*05c4*/ 	.byte	0x04, 0x1e
        /*05c6*/ 	.short	(.L_87 - .L_86)
.L_86:
        /*05c8*/ 	.word	0x00000000


	//----- nvinfo : EIATTR_CBANK_PARAM_SIZE
	.align		4
.L_87:
        /*05cc*/ 	.byte	0x03, 0x19
        /*05ce*/ 	.short	0x0088


	//----- nvinfo : EIATTR_PARAM_CBANK
	.align		4
        /*05d0*/ 	.byte	0x04, 0x0a
        /*05d2*/ 	.short	(.L_89 - .L_88)
	.align		4
.L_88:
        /*05d4*/ 	.word	index@(.nv.constant0.attn_fwd)
        /*05d8*/ 	.short	0x0380
        /*05da*/ 	.short	0x0088


	//----- nvinfo : EIATTR_SW_WAR
	.align		4
.L_89:
        /*05dc*/ 	.byte	0x04, 0x36
        /*05de*/ 	.short	(.L_91 - .L_90)
.L_90:
        /*05e0*/ 	.word	0x00000008
.L_91:


//--------------------- .nv.compat                --------------------------
	.section	.nv.compat,"",@"SHT_CUDA_COMPAT_INFO"
	.align	4
        /*0000*/ 	.byte	0x02, 0x02, 0x02, 0x00, 0x02, 0x05, 0x05, 0x00, 0x02, 0x03, 0x00, 0x00, 0x02, 0x06, 0x01, 0x00


//--------------------- .nv.callgraph             --------------------------
	.section	.nv.callgraph,"",@"SHT_CUDA_CALLGRAPH"
	.align	4
	.sectionentsize	8
	.align		4
        /*0000*/ 	.word	0x00000000
	.align		4
        /*0004*/ 	.word	0xffffffff
	.align		4
        /*0008*/ 	.word	0x00000000
	.align		4
        /*000c*/ 	.word	0xfffffffe
	.align		4
        /*0010*/ 	.word	0x00000000
	.align		4
        /*0014*/ 	.word	0xfffffffd
	.align		4
        /*0018*/ 	.word	0x00000000
	.align		4
        /*001c*/ 	.word	0xfffffffc


//--------------------- .nv.constant4             --------------------------
	.section	.nv.constant4,"a",@progbits
	.align	8
	.align		8
.nv.constant4:
        /*0000*/ 	.dword	_$_str


//--------------------- .text.attn_fwd            --------------------------
	.section	.text.attn_fwd,"ax",@progbits
	.align	128
        .global         attn_fwd
        .type           attn_fwd,@function
        .size           attn_fwd,(.L_x_28 - attn_fwd)
        .other          attn_fwd,@"STO_CUDA_ENTRY STV_DEFAULT"
attn_fwd:
.text.attn_fwd:
[----:B------:R-:W0:Y:S01]  /*0000*/  LDC R1, c[0x0][0x37c] ;  /* 0x0000df00ff017b82 */ /* 0x000e220000000800 */
[----:B------:R-:W1:Y:S01]  /*0010*/  S2R R0, SR_TID.X ;  /* 0x0000000000007919 */ /* 0x000e620000002100 */
[----:B0-----:R-:W-:Y:S02]  /*0020*/  IADD3 R1, PT, PT, R1, -0x138, RZ ;  /* 0xfffffec801017810 */ /* 0x001fe40007ffe0ff */
[----:B-1----:R-:W-:-:S13]  /*0030*/  ISETP.GE.U32.AND P0, PT, R0, 0x20, PT ;  /* 0x000000200000780c */ /* 0x002fda0003f06070 */
[----:B------:R-:W-:Y:S05]  /*0040*/  @P0 BRA `(.L_x_0) ;  /* 0x0000000000b80947 */ /* 0x000fea0003800000 */
[----:B------:R-:W0:Y:S01]  /*0050*/  S2UR UR6, SR_CgaCtaId ;  /* 0x00000000000679c3 */ /* 0x000e220000008800 */
[----:B------:R-:W-:Y:S01]  /*0060*/  NOP ;  /* 0x0000000000007918 */ /* 0x000fe20000000000 */
[----:B------:R-:W-:Y:S02]  /*0070*/  UMOV UR4, 0x40 ;  /* 0x0000004000047882 */ /* 0x000fe40000000000 */
[----:B0-----:R-:W-:-:S09]  /*0080*/  ULEA UR4, UR6, UR4, 0x18 ;  /* 0x0000000406047291 */ /* 0x001fd2000f8ec0ff */
[----:B------:R-:W0:Y:S01]  /*0090*/  LDS.U8 R0, [UR4] ;  /* 0x00000004ff007984 */ /* 0x000e220008000000 */
[----:B------:R-:W-:Y:S02]  /*00a0*/  UMOV UR4, 0x400 ;  /* 0x0000040000047882 */ /* 0x000fe40000000000 */
[----:B------:R-:W-:Y:S01]  /*00b0*/  ULEA UR4, UR6, UR4, 0x18 ;  /* 0x0000000406047291 */ /* 0x000fe2000f8ec0ff */
[----:B0-----:R-:W-:-:S13]  /*00c0*/  ISETP.NE.AND P1, PT, R0, RZ, PT ;  /* 0x000000ff0000720c */ /* 0x001fda0003f25270 */
[----:B------:R-:W-:Y:S05]  /*00d0*/  @P1 BRA `(.L_x_1) ;  /* 0x00000000007c1947 */ /* 0x000fea0003800000 */
[----:B------:R-:W-:-:S13]  /*00e0*/  ELECT P1, URZ, PT ;  /* 0x0000000000ff782f */ /* 0x000fda0003820000 */
[----:B------:R-:W-:Y:S05]  /*00f0*/  @!P1 BRA `(.L_x_2) ;  /* 0x0000000000849947 */ /* 0x000fea0003800000 */
[----:B------:R-:W-:Y:S01]  /*0100*/  UMOV UR5, 0x4 ;  /* 0x0000000400057882 */ /* 0x000fe20000000000 */
[----:B------:R-:W-:Y:S01]  /*0110*/  HFMA2 R4, -RZ, RZ, 0, 5.9604644775390625e-08 ;  /* 0x00000001ff047431 */ /* 0x000fe200000001ff */
[----:B------:R-:W-:-:S03]  /*0120*/  MOV R5, 0xf ;  /* 0x0000000f00057802 */ /* 0x000fc60000000f00 */
[----:B------:R-:W-:Y:S04]  /*0130*/  DEPBAR.LE SB0, 0x36 ;  /* 0x00008d800000791a */ /* 0x000fe80000000000 */
[----:B------:R-:W0:Y:S02]  /*0140*/  UTCATOMSWS.FIND_AND_SET.ALIGN UP0, UR5, UR5 ;  /* 0x00000005000575e3 */ /* 0x000e240008000800 */
[----:B0-----:R-:W-:-:S04]  /*0150*/  PLOP3.LUT P1, PT, PT, PT, UP0, 0x80, 0x8 ;  /* 0x000000000008781c */ /* 0x001fc80003f2f008 */
[----:B------:R-:W-:-:S04]  /*0160*/  SEL R0, RZ, 0xffffffff, !P1 ;  /* 0xffffffffff007807 */ /* 0x000fc80004800000 */
[----:B------:R-:W-:Y:S02]  /*0170*/  ISETP.NE.AND P1, PT, R0, RZ, PT ;  /* 0x000000ff0000720c */ /* 0x000fe40003f25270 */
[----:B------:R-:W-:-:S11]  /*0180*/  MOV R0, UR5 ;  /* 0x0000000500007c02 */ /* 0x000fd60008000f00 */
[----:B------:R-:W-:Y:S05]  /*0190*/  @P1 BRA `(.L_x_3) ;  /* 0x0000000000241947 */ /* 0x000fea0003800000 */
.L_x_4:
[----:B------:R-:W-:Y:S05]  /*01a0*/  NANOSLEEP 0x64 ;  /* 0x000000640000795d */ /* 0x000fea0003800000 */
[----:B------:R-:W-:-:S05]  /*01b0*/  UMOV UR5, 0x4 ;  /* 0x0000000400057882 */ /* 0x000fca0000000000 */
[----:B------:R-:W-:Y:S04]  /*01c0*/  DEPBAR.LE SB0, 0x36 ;  /* 0x00008d800000791a */ /* 0x000fe80000000000 */
[----:B------:R-:W0:Y:S02]  /*01d0*/  UTCATOMSWS.FIND_AND_SET.ALIGN UP0, UR5, UR5 ;  /* 0x00000005000575e3 */ /* 0x000e240008000800 */
[----:B0-----:R-:W-:-:S04]  /*01e0*/  PLOP3.LUT P1, PT, PT, PT, UP0, 0x80, 0x8 ;  /* 0x000000000008781c */ /* 0x001fc80003f2f008 */
[----:B------:R-:W-:-:S04]  /*01f0*/  SEL R0, RZ, 0xffffffff, !P1 ;  /* 0xffffffffff007807 */ /* 0x000fc80004800000 */
[----:B------:R-:W-:Y:S02]  /*0200*/  ISETP.NE.AND P1, PT, R0, RZ, PT ;  /* 0x000000ff0000720c */ /* 0x000fe40003f25270 */
[----:B------:R-:W-:-:S11]  /*0210*/  MOV R0, UR5 ;  /* 0x0000000500007c02 */ /* 0x000fd60008000f00 */
[----:B------:R-:W-:Y:S05]  /*0220*/  @!P1 BRA `(.L_x_4) ;  /* 0xfffffffc00dc9947 */ /* 0x000fea000383ffff */
.L_x_3:
[----:B------:R-:W-:Y:S01]  /*0230*/  IADD3 R3, PT, PT, R0, 0x10, RZ ;  /* 0x0000001000037810 */ /* 0x000fe20007ffe0ff */
[----:B------:R-:W-:Y:S01]  /*0240*/  UMOV UR5, 0x50 ;  /* 0x0000005000057882 */ /* 0x000fe20000000000 */
[----:B------:R-:W-:Y:S01]  /*0250*/  SHF.L.U32 R2, R5, R0, RZ ;  /* 0x0000000005027219 */ /* 0x000fe200000006ff */
[----:B------:R-:W-:Y:S01]  /*0260*/  ULEA UR5, UR6, UR5, 0x18 ;  /* 0x0000000506057291 */ /* 0x000fe2000f8ec0ff */
[----:B------:R-:W-:Y:S02]  /*0270*/  SHF.L.U32 R3, R4, R3, RZ ;  /* 0x0000000304037219 */ /* 0x000fe400000006ff */
[----:B------:R-:W-:Y:S02]  /*0280*/  SHF.L.U32 R0, R0, 0x5, RZ ;  /* 0x0000000500007819 */ /* 0x000fe400000006ff */
[----:B------:R-:W-:-:S05]  /*0290*/  LOP3.LUT R2, R3, R2, RZ, 0xfc, !PT ;  /* 0x0000000203027212 */ /* 0x000fca00078efcff */
[----:B------:R0:W-:Y:S04]  /*02a0*/  ATOMS.OR RZ, [UR5], R2 ;  /* 0x00000002ffff798c */ /* 0x0001e8000b000005 */
[----:B------:R0:W-:Y:S01]  /*02b0*/  STS [UR4], R0 ;  /* 0x00000000ff007988 */ /* 0x0001e20008000804 */
[----:B------:R-:W-:Y:S05]  /*02c0*/  BRA `(.L_x_2) ;  /* 0x0000000000107947 */ /* 0x000fea0003800000 */
.L_x_1:
[----:B------:R-:W-:Y:S02]  /*02d0*/  MOV R0, 0xffffffff ;  /* 0xffffffff00007802 */ /* 0x000fe40000000f00 */
[----:B------:R-:W-:-:S03]  /*02e0*/  MOV R2, 0x310 ;  /* 0x0000031000027802 */ /* 0x000fc60000000f00 */
[----:B------:R0:W-:Y:S04]  /*02f0*/  STS [UR4], R0 ;  /* 0x00000000ff007988 */ /* 0x0001e80008000804 */
[----:B0-----:R-:W-:Y:S05]  /*0300*/  CALL.REL.NOINC `($__internal_1_$__cuda_sm10x_tcgen05_guardrail_trap_phase_invalid_during_alloc) ;  /* 0x000000c0005c7944 */ /* 0x001fea0003c00000 */
.L_x_2:
[----:B------:R-:W-:Y:S05]  /*0310*/  WARPSYNC.ALL ;  /* 0x0000000000007948 */ /* 0x000fea0003800000 */
[----:B------:R-:W-:Y:S01]  /*0320*/  NOP ;  /* 0x0000000000007918 */ /* 0x000fe20000000000 */
.L_x_0:
[----:B------:R-:W1:Y:S01]  /*0330*/  S2R R71, SR_TID.X ;  /* 0x0000000000477919 */ /* 0x000e620000002100 */
[----:B------:R-:W2:Y:S01]  /*0340*/  S2UR UR15, SR_CTAID.Y ;  /* 0x00000000000f79c3 */ /* 0x000ea20000002600 */
[----:B------:R-:W2:Y:S01]  /*0350*/  LDCU.64 UR4, c[0x0][0x3b0] ;  /* 0x00007600ff0477ac */ /* 0x000ea20008000a00 */
[----:B------:R-:W3:Y:S01]  /*0360*/  S2R R3, SR_CTAID.X ;  /* 0x0000000000037919 */ /* 0x000ee20000002500 */
[----:B------:R-:W-:Y:S01]  /*0370*/  UMOV UR14, 0x400 ;  /* 0x00000400000e7882 */ /* 0x000fe20000000000 */
[----:B------:R-:W4:Y:S04]  /*0380*/  LDCU.64 UR28, c[0x0][0x358] ;  /* 0x00006b00ff1c77ac */ /* 0x000f280008000a00 */
[----:B------:R-:W0:Y:S08]  /*0390*/  S2UR UR6, SR_CgaCtaId ;  /* 0x00000000000679c3 */ /* 0x000e300000008800 */
[----:B------:R-:W4:Y:S08]  /*03a0*/  LDC.64 R44, c[0x0][0x380] ;  /* 0x0000e000ff2c7b82 */ /* 0x000f300000000a00 */
[----:B------:R-:W4:Y:S01]  /*03b0*/  LDC R42, c[0x0][0x3b8] ;  /* 0x0000ee00ff2a7b82 */ /* 0x000f220000000800 */
[----:B--2---:R-:W-:-:S04]  /*03c0*/  UIMAD UR4, UR15, UR4, URZ ;  /* 0x000000040f0472a4 */ /* 0x004fc8000f8e02ff */
[----:B------:R-:W-:Y:S01]  /*03d0*/  USHF.L.U32 UR7, UR4, 0x1, URZ ;  /* 0x0000000104077899 */ /* 0x000fe200080006ff */
[----:B01----:R-:W-:Y:S01]  /*03e0*/  LOP3.LUT R0, R71, 0x3f, RZ, 0xc0, !PT ;  /* 0x0000003f47007812 */ /* 0x003fe200078ec0ff */
[----:B------:R-:W-:Y:S01]  /*03f0*/  ULEA UR14, UR6, UR14, 0x18 ;  /* 0x0000000e060e7291 */ /* 0x000fe2000f8ec0ff */
[----:B------:R-:W-:Y:S01]  /*0400*/  BAR.SYNC.DEFER_BLOCKING 0x0 ;  /* 0x0000000000007b1d */ /* 0x000fe20000010000 */
[----:B------:R-:W-:Y:S02]  /*0410*/  SHF.R.U32.HI R46, RZ, 0x6, R71 ;  /* 0x00000006ff2e7819 */ /* 0x000fe40000011647 */
[----:B---3--:R-:W-:Y:S02]  /*0420*/  LEA R2, R3, R0, 0x6 ;  /* 0x0000000003027211 */ /* 0x008fe400078e30ff */
[----:B------:R-:W-:-:S03]  /*0430*/  SGXT.U32 R46, R46, 0x1 ;  /* 0x000000012e2e781a */ /* 0x000fc60000000000 */
[----:B------:R-:W0:Y:S01]  /*0440*/  LDC.64 R124, c[0x0][0x3c0] ;  /* 0x0000f000ff7c7b82 */ /* 0x000e220000000a00 */
[----:B------:R-:W-:Y:S01]  /*0450*/  IMAD R2, R2, UR5, RZ ;  /* 0x0000000502027c24 */ /* 0x000fe2000f8e02ff */
[----:B------:R-:W-:-:S03]  /*0460*/  UIMAD.WIDE UR4, UR4, 0x2, URZ ;  /* 0x00000002040478a5 */ /* 0x000fc6000f8e02ff */
[C---:B------:R-:W-:Y:S02]  /*0470*/  IMAD.SHL.U32 R3, R2.reuse, 0x2, RZ ;  /* 0x0000000202037824 */ /* 0x040fe400078e00ff */
[----:B------:R-:W-:Y:S01]  /*0480*/  IMAD.HI R2, R2, 0x2, RZ ;  /* 0x0000000202027827 */ /* 0x000fe200078e02ff */
[----:B------:R-:W1:Y:S02]  /*0490*/  LDC.64 R80, c[0x0][0x388] ;  /* 0x0000e200ff507b82 */ /* 0x000e640000000a00 */
[----:B----4-:R-:W-:Y:S01]  /*04a0*/  IADD3 R44, P1, P2, R3, UR7, R44 ;  /* 0x00000007032c7c10 */ /* 0x010fe2000fa3e02c */
[----:B------:R-:W-:Y:S02]  /*04b0*/  IMAD R3, R46, R42, RZ ;  /* 0x0000002a2e037224 */ /* 0x000fe400078e02ff */
[----:B------:R-:W2:Y:S01]  /*04c0*/  LDCU UR4, c[0x0][0x3c8] ;  /* 0x00007900ff0477ac */ /* 0x000ea20008000800 */
[----:B------:R-:W-:Y:S02]  /*04d0*/  IADD3.X R48, PT, PT, R2, UR5, R45, P1, P2 ;  /* 0x0000000502307c10 */ /* 0x000fe40008fe442d */
[C---:B------:R-:W-:Y:S01]  /*04e0*/  LEA R2, R42.reuse, R3, 0x1 ;  /* 0x000000032a027211 */ /* 0x040fe200078e08ff */
[----:B------:R-:W3:Y:S01]  /*04f0*/  LDS R47, [UR14] ;  /* 0x0000000eff2f7984 */ /* 0x000ee20008000800 */
[----:B------:R-:W-:Y:S02]  /*0500*/  BAR.SYNC.DEFER_BLOCKING 0x0 ;  /* 0x0000000000007b1d */ /* 0x000fe40000010000 */
[----:B------:R-:W-:-:S02]  /*0510*/  LEA R4, R42, R2, 0x1 ;  /* 0x000000022a047211 */ /* 0x000fc400078e08ff */
[C---:B------:R-:W-:Y:S02]  /*0520*/  LEA R6, P1, R3.reuse, R44, 0x1 ;  /* 0x0000002c03067211 */ /* 0x040fe400078208ff */
[----:B------:R-:W-:Y:S02]  /*0530*/  LEA R5, R42, R4, 0x1 ;  /* 0x000000042a057211 */ /* 0x000fe400078e08ff */
[----:B------:R-:W-:Y:S02]  /*0540*/  LEA R8, P2, R2, R44, 0x1 ;  /* 0x0000002c02087211 */ /* 0x000fe400078408ff */
[C---:B------:R-:W-:Y:S02]  /*0550*/  LEA R15, R42.reuse, R5, 0x1 ;  /* 0x000000052a0f7211 */ /* 0x040fe400078e08ff */
[----:B------:R-:W-:Y:S02]  /*0560*/  LEA.HI.X.SX32 R7, R3, R48, 0x1, P1 ;  /* 0x0000003003077211 */ /* 0x000fe400008f0eff */
[----:B------:R-:W-:-:S02]  /*0570*/  LEA R17, R42, R15, 0x1 ;  /* 0x0000000f2a117211 */ /* 0x000fc400078e08ff */
[----:B------:R-:W-:Y:S02]  /*0580*/  LEA R10, P1, R4, R44, 0x1 ;  /* 0x0000002c040a7211 */ /* 0x000fe400078208ff */
[-C--:B------:R-:W-:Y:S02]  /*0590*/  LEA.HI.X.SX32 R9, R2, R48.reuse, 0x1, P2 ;  /* 0x0000003002097211 */ /* 0x080fe400010f0eff */
[----:B------:R-:W-:Y:S01]  /*05a0*/  LEA.HI.X.SX32 R11, R4, R48, 0x1, P1 ;  /* 0x00000030040b7211 */ /* 0x000fe200008f0eff */
[----:B------:R4:W5:Y:S01]  /*05b0*/  LDG.E.U16 R2, desc[UR28][R6.64] ;  /* 0x0000001c06027981 */ /* 0x000962000c1e1500 */
[----:B------:R-:W-:-:S03]  /*05c0*/  LEA R12, P1, R5, R44, 0x1 ;  /* 0x0000002c050c7211 */ /* 0x000fc600078208ff */
[----:B------:R0:W5:Y:S01]  /*05d0*/  LDG.E.U16 R3, desc[UR28][R8.64] ;  /* 0x0000001c08037981 */ /* 0x000162000c1e1500 */
[----:B------:R-:W-:Y:S02]  /*05e0*/  LEA.HI.X.SX32 R13, R5, R48, 0x1, P1 ;  /* 0x00000030050d7211 */ /* 0x000fe400008f0eff */
[C---:B------:R-:W-:Y:S01]  /*05f0*/  LEA R14, P1, R15.reuse, R44, 0x1 ;  /* 0x0000002c0f0e7211 */ /* 0x040fe200078208ff */
[----:B------:R0:W5:Y:S01]  /*0600*/  LDG.E.U16 R4, desc[UR28][R10.64] ;  /* 0x0000001c0a047981 */ /* 0x000162000c1e1500 */
[C---:B----4-:R-:W-:Y:S02]  /*0610*/  LEA R7, R42.reuse, R17, 0x1 ;  /* 0x000000112a077211 */ /* 0x050fe400078e08ff */
[----:B------:R-:W-:Y:S01]  /*0620*/  LEA.HI.X.SX32 R15, R15, R48, 0x1, P1 ;  /* 0x000000300f0f7211 */ /* 0x000fe200008f0eff */
[----:B------:R4:W5:Y:S01]  /*0630*/  LDG.E.U16 R5, desc[UR28][R12.64] ;  /* 0x0000001c0c057981 */ /* 0x000962000c1e1500 */
[C---:B------:R-:W-:Y:S02]  /*0640*/  LEA R21, R42.reuse, R7, 0x1 ;  /* 0x000000072a157211 */ /* 0x040fe400078e08ff */
[----:B------:R-:W-:Y:S01]  /*0650*/  LEA R16, P1, R17, R44, 0x1 ;  /* 0x0000002c11107211 */ /* 0x000fe200078208ff */
[----:B------:R1:W5:Y:S01]  /*0660*/  LDG.E.U16 R6, desc[UR28][R14.64] ;  /* 0x0000001c0e067981 */ /* 0x000362000c1e1500 */
[----:B0-----:R-:W-:-:S04]  /*0670*/  LEA R9, R42, R21, 0x1 ;  /* 0x000000152a097211 */ /* 0x001fc800078e08ff */
[C---:B------:R-:W-:Y:S02]  /*0680*/  LEA R10, R42.reuse, R9, 0x1 ;  /* 0x000000092a0a7211 */ /* 0x040fe400078e08ff */
[----:B------:R-:W-:Y:S02]  /*0690*/  LEA.HI.X.SX32 R17, R17, R48, 0x1, P1 ;  /* 0x0000003011117211 */ /* 0x000fe400008f0eff */
[-C--:B------:R-:W-:Y:S01]  /*06a0*/  LEA R18, P1, R7, R44.reuse, 0x1 ;  /* 0x0000002c07127211 */ /* 0x080fe200078208ff */
[C---:B------:R-:W-:Y:S01]  /*06b0*/  IMAD R11, R42.reuse, 0x2, R10 ;  /* 0x000000022a0b7824 */ /* 0x040fe200078e020a */
[----:B------:R-:W-:Y:S02]  /*06c0*/  LEA R20, P2, R21, R44, 0x1 ;  /* 0x0000002c15147211 */ /* 0x000fe400078408ff */
[----:B------:R-:W-:Y:S02]  /*06d0*/  LEA.HI.X.SX32 R19, R7, R48, 0x1, P1 ;  /* 0x0000003007137211 */ /* 0x000fe400008f0eff */
[----:B----4-:R-:W-:Y:S01]  /*06e0*/  LEA R12, R42, R11, 0x1 ;  /* 0x0000000b2a0c7211 */ /* 0x010fe200078e08ff */
[----:B------:R-:W5:Y:S01]  /*06f0*/  LDG.E.U16 R7, desc[UR28][R16.64] ;  /* 0x0000001c10077981 */ /* 0x000f62000c1e1500 */
[----:B------:R-:W-:-:S02]  /*0700*/  LEA R22, P1, R9, R44, 0x1 ;  /* 0x0000002c09167211 */ /* 0x000fc400078208ff */
[----:B------:R-:W-:Y:S01]  /*0710*/  LEA.HI.X.SX32 R21, R21, R48, 0x1, P2 ;  /* 0x0000003015157211 */ /* 0x000fe200010f0eff */
[----:B------:R-:W5:Y:S01]  /*0720*/  LDG.E.U16 R8, desc[UR28][R18.64] ;  /* 0x0000001c12087981 */ /* 0x000f62000c1e1500 */
[----:B------:R-:W-:Y:S02]  /*0730*/  LEA R13, R42, R12, 0x1 ;  /* 0x0000000c2a0d7211 */ /* 0x000fe400078e08ff */
[----:B------:R-:W-:Y:S02]  /*0740*/  LEA.HI.X.SX32 R23, R9, R48, 0x1, P1 ;  /* 0x0000003009177211 */ /* 0x000fe400008f0eff */
[C---:B-1----:R-:W-:Y:S01]  /*0750*/  LEA R14, P1, R10.reuse, R44, 0x1 ;  /* 0x0000002c0a0e7211 */ /* 0x042fe200078208ff */
[----:B------:R0:W5:Y:S03]  /*0760*/  LDG.E.U16 R9, desc[UR28][R20.64] ;  /* 0x0000001c14097981 */ /* 0x000166000c1e1500 */
[----:B------:R-:W-:-:S02]  /*0770*/  LEA.HI.X.SX32 R15, R10, R48, 0x1, P1 ;  /* 0x000000300a0f7211 */ /* 0x000fc400008f0eff */
[----:B------:R1:W5:Y:S01]  /*0780*/  LDG.E.U16 R10, desc[UR28][R22.64] ;  /* 0x0000001c160a7981 */ /* 0x000362000c1e1500 */
[C---:B0-----:R-:W-:Y:S02]  /*0790*/  LEA R21, R42.reuse, R13, 0x1 ;  /* 0x0000000d2a157211 */ /* 0x041fe400078e08ff */
[CC--:B------:R-:W-:Y:S02]  /*07a0*/  LEA R16, P1, R11.reuse, R44.reuse, 0x1 ;  /* 0x0000002c0b107211 */ /* 0x0c0fe400078208ff */
[----:B-1----:R-:W-:Y:S02]  /*07b0*/  LEA R23, R42, R21, 0x1 ;  /* 0x000000152a177211 */ /* 0x002fe400078e08ff */
[----:B------:R-:W-:Y:S02]  /*07c0*/  LEA R24, P2, R12, R44, 0x1 ;  /* 0x0000002c0c187211 */ /* 0x000fe400078408ff */
[----:B------:R-:W-:Y:S02]  /*07d0*/  LEA R27, R42, R23, 0x1 ;  /* 0x000000172a1b7211 */ /* 0x000fe400078e08ff */
[----:B------:R-:W-:-:S02]  /*07e0*/  LEA.HI.X.SX32 R17, R11, R48, 0x1, P1 ;  /* 0x000000300b117211 */ /* 0x000fc400008f0eff */
[----:B------:R-:W-:Y:S01]  /*07f0*/  LEA.HI.X.SX32 R25, R12, R48, 0x1, P2 ;  /* 0x000000300c197211 */ /* 0x000fe200010f0eff */
[----:B------:R-:W5:Y:S01]  /*0800*/  LDG.E.U16 R11, desc[UR28][R14.64] ;  /* 0x0000001c0e0b7981 */ /* 0x000f62000c1e1500 */
[C---:B------:R-:W-:Y:S02]  /*0810*/  LEA R18, P1, R13.reuse, R44, 0x1 ;  /* 0x0000002c0d127211 */ /* 0x040fe400078208ff */
[----:B------:R-:W-:Y:S01]  /*0820*/  LEA R29, R42, R27, 0x1 ;  /* 0x0000001b2a1d7211 */ /* 0x000fe200078e08ff */
[----:B------:R-:W5:Y:S01]  /*0830*/  LDG.E.U16 R12, desc[UR28][R16.64] ;  /* 0x0000001c100c7981 */ /* 0x000f62000c1e1500 */
[----:B------:R-:W-:Y:S02]  /*0840*/  LEA.HI.X.SX32 R19, R13, R48, 0x1, P1 ;  /* 0x000000300d137211 */ /* 0x000fe400008f0eff */
[C---:B------:R-:W-:Y:S01]  /*0850*/  LEA R20, P1, R21.reuse, R44, 0x1 ;  /* 0x0000002c15147211 */ /* 0x040fe200078208ff */
[----:B------:R0:W5:Y:S03]  /*0860*/  LDG.E.U16 R13, desc[UR28][R24.64] ;  /* 0x0000001c180d7981 */ /* 0x000166000c1e1500 */
[----:B------:R-:W-:Y:S01]  /*0870*/  LEA.HI.X.SX32 R21, R21, R48, 0x1, P1 ;  /* 0x0000003015157211 */ /* 0x000fe200008f0eff */
[----:B------:R1:W5:Y:S01]  /*0880*/  LDG.E.U16 R14, desc[UR28][R18.64] ;  /* 0x0000001c120e7981 */ /* 0x000362000c1e1500 */
[----:B------:R-:W-:-:S03]  /*0890*/  LEA R22, P1, R23, R44, 0x1 ;  /* 0x0000002c17167211 */ /* 0x000fc600078208ff */
[----:B------:R4:W5:Y:S01]  /*08a0*/  LDG.E.U16 R15, desc[UR28][R20.64] ;  /* 0x0000001c140f7981 */ /* 0x000962000c1e1500 */
[----:B0-----:R-:W-:-:S04]  /*08b0*/  LEA R25, R42, R29, 0x1 ;  /* 0x0000001d2a197211 */ /* 0x001fc800078e08ff */
[C---:B-1----:R-:W-:Y:S02]  /*08c0*/  LEA R19, R42.reuse, R25, 0x1 ;  /* 0x000000192a137211 */ /* 0x042fe400078e08ff */
[----:B------:R-:W-:Y:S02]  /*08d0*/  LEA.HI.X.SX32 R23, R23, R48, 0x1, P1 ;  /* 0x0000003017177211 */ /* 0x000fe400008f0eff */
[C---:B------:R-:W-:Y:S02]  /*08e0*/  LEA R33, R42.reuse, R19, 0x1 ;  /* 0x000000132a217211 */ /* 0x040fe400078e08ff */
[C---:B------:R-:W-:Y:S01]  /*08f0*/  LEA R28, P1, R29.reuse, R44, 0x1 ;  /* 0x0000002c1d1c7211 */ /* 0x040fe200078208ff */
[----:B------:R0:W5:Y:S02]  /*0900*/  LDG.E.U16 R16, desc[UR28][R22.64] ;  /* 0x0000001c16107981 */ /* 0x000164000c1e1500 */
[----:B----4-:R-:W-:Y:S01]  /*0910*/  IMAD R21, R42, 0x2, R33 ;  /* 0x000000022a157824 */ /* 0x010fe200078e0221 */
[----:B------:R-:W-:-:S02]  /*0920*/  LEA.HI.X.SX32 R29, R29, R48, 0x1, P1 ;  /* 0x000000301d1d7211 */ /* 0x000fc400008f0eff */
[-C--:B------:R-:W-:Y:S02]  /*0930*/  LEA R24, P1, R25, R44.reuse, 0x1 ;  /* 0x0000002c19187211 */ /* 0x080fe400078208ff */
[----:B------:R-:W-:Y:S01]  /*0940*/  LEA R26, P2, R27, R44, 0x1 ;  /* 0x0000002c1b1a7211 */ /* 0x000fe200078408ff */
[----:B------:R-:W5:Y:S01]  /*0950*/  LDG.E.U16 R18, desc[UR28][R28.64] ;  /* 0x0000001c1c127981 */ /* 0x000f62000c1e1500 */
[----:B------:R-:W-:Y:S02]  /*0960*/  LEA.HI.X.SX32 R25, R25, R48, 0x1, P1 ;  /* 0x0000003019197211 */ /* 0x000fe400008f0eff */
[C---:B0-----:R-:W-:Y:S02]  /*0970*/  LEA R22, R42.reuse, R21, 0x1 ;  /* 0x000000152a167211 */ /* 0x041fe400078e08ff */
[----:B------:R-:W-:Y:S02]  /*0980*/  LEA R30, P1, R19, R44, 0x1 ;  /* 0x0000002c131e7211 */ /* 0x000fe400078208ff */
[----:B------:R-:W-:-:S02]  /*0990*/  LEA R23, R42, R22, 0x1 ;  /* 0x000000162a177211 */ /* 0x000fc400078e08ff */
[-C--:B------:R-:W-:Y:S02]  /*09a0*/  LEA.HI.X.SX32 R27, R27, R48.reuse, 0x1, P2 ;  /* 0x000000301b1b7211 */ /* 0x080fe400010f0eff */
[----:B------:R-:W-:Y:S02]  /*09b0*/  LEA.HI.X.SX32 R31, R19, R48, 0x1, P1 ;  /* 0x00000030131f7211 */ /* 0x000fe400008f0eff */
[-C--:B------:R-:W-:Y:S01]  /*09c0*/  LEA R32, P2, R33, R44.reuse, 0x1 ;  /* 0x0000002c21207211 */ /* 0x080fe200078408ff */
[----:B------:R0:W5:Y:S01]  /*09d0*/  LDG.E.U16 R17, desc[UR28][R26.64] ;  /* 0x0000001c1a117981 */ /* 0x000162000c1e1500 */
[----:B------:R-:W-:Y:S02]  /*09e0*/  LEA R34, P1, R21, R44, 0x1 ;  /* 0x0000002c15227211 */ /* 0x000fe400078208ff */
[----:B------:R-:W-:Y:S01]  /*09f0*/  LEA R37, R42, R23, 0x1 ;  /* 0x000000172a257211 */ /* 0x000fe200078e08ff */
[----:B------:R1:W5:Y:S01]  /*0a00*/  LDG.E.U16 R19, desc[UR28][R24.64] ;  /* 0x0000001c18137981 */ /* 0x000362000c1e1500 */
[----:B------:R-:W-:-:S02]  /*0a10*/  LEA.HI.X.SX32 R33, R33, R48, 0x1, P2 ;  /* 0x0000003021217211 */ /* 0x000fc400010f0eff */
[----:B------:R-:W-:Y:S01]  /*0a20*/  LEA.HI.X.SX32 R35, R21, R48, 0x1, P1 ;  /* 0x0000003015237211 */ /* 0x000fe200008f0eff */
[----:B------:R-:W5:Y:S01]  /*0a30*/  LDG.E.U16 R20, desc[UR28][R30.64] ;  /* 0x0000001c1e147981 */ /* 0x000f62000c1e1500 */
[----:B0-----:R-:W-:-:S03]  /*0a40*/  LEA R26, P1, R22, R44, 0x1 ;  /* 0x0000002c161a7211 */ /* 0x001fc600078208ff */
[----:B------:R0:W5:Y:S01]  /*0a50*/  LDG.E.U16 R21, desc[UR28][R32.64] ;  /* 0x0000001c20157981 */ /* 0x000162000c1e1500 */
[----:B-1----:R-:W-:Y:S02]  /*0a60*/  LEA R25, R42, R37, 0x1 ;  /* 0x000000252a197211 */ /* 0x002fe400078e08ff */
[----:B------:R-:W-:Y:S02]  /*0a70*/  LEA.HI.X.SX32 R27, R22, R48, 0x1, P1 ;  /* 0x00000030161b7211 */ /* 0x000fe400008f0eff */
[C---:B------:R-:W-:Y:S01]  /*0a80*/  LEA R28, P1, R23.reuse, R44, 0x1 ;  /* 0x0000002c171c7211 */ /* 0x040fe200078208ff */
[----:B------:R1:W5:Y:S01]  /*0a90*/  LDG.E.U16 R22, desc[UR28][R34.64] ;  /* 0x0000001c22167981 */ /* 0x000362000c1e1500 */
[C---:B0-----:R-:W-:Y:S02]  /*0aa0*/  LEA R33, R42.reuse, R25, 0x1 ;  /* 0x000000192a217211 */ /* 0x041fe400078e08ff */
[----:B------:R-:W-:Y:S02]  /*0ab0*/  LEA.HI.X.SX32 R29, R23, R48, 0x1, P1 ;  /* 0x00000030171d7211 */ /* 0x000fe400008f0eff */
[----:B------:R-:W-:Y:S01]  /*0ac0*/  LEA R30, P1, R25, R44, 0x1 ;  /* 0x0000002c191e7211 */ /* 0x000fe200078208ff */
[----:B------:R-:W5:Y:S01]  /*0ad0*/  LDG.E.U16 R23, desc[UR28][R26.64] ;  /* 0x0000001c1a177981 */ /* 0x000f62000c1e1500 */
[----:B-1----:R-:W-:-:S02]  /*0ae0*/  LEA R35, R42, R33, 0x1 ;  /* 0x000000212a237211 */ /* 0x002fc400078e08ff */
[----:B------:R-:W-:Y:S01]  /*0af0*/  LEA.HI.X.SX32 R31, R25, R48, 0x1, P1 ;  /* 0x00000030191f7211 */ /* 0x000fe200008f0eff */
[----:B------:R-:W-:Y:S01]  /*0b00*/  IMAD R46, R46, R125, RZ ;  /* 0x0000007d2e2e7224 */ /* 0x000fe200078e02ff */
[C---:B------:R-:W-:Y:S01]  /*0b10*/  LEA R39, R42.reuse, R35, 0x1 ;  /* 0x000000232a277211 */ /* 0x040fe200078e08ff */
[----:B------:R-:W5:Y:S01]  /*0b20*/  LDG.E.U16 R24, desc[UR28][R28.64] ;  /* 0x0000001c1c187981 */ /* 0x000f62000c1e1500 */
[-C--:B------:R-:W-:Y:S02]  /*0b30*/  LEA R36, P2, R37, R44.reuse, 0x1 ;  /* 0x0000002c25247211 */ /* 0x080fe400078408ff */
[----:B------:R-:W-:Y:S01]  /*0b40*/  LEA R32, P1, R33, R44, 0x1 ;  /* 0x0000002c21207211 */ /* 0x000fe200078208ff */
[----:B------:R-:W5:Y:S01]  /*0b50*/  LDG.E.U16 R26, desc[UR28][R30.64] ;  /* 0x0000001c1e1a7981 */ /* 0x000f62000c1e1500 */
[----:B------:R-:W-:Y:S02]  /*0b60*/  LEA R40, R42, R39, 0x1 ;  /* 0x000000272a287211 */ /* 0x000fe400078e08ff */
[----:B------:R-:W-:-:S02]  /*0b70*/  LEA.HI.X.SX32 R37, R37, R48, 0x1, P2 ;  /* 0x0000003025257211 */ /* 0x000fc400010f0eff */
[----:B------:R-:W-:Y:S02]  /*0b80*/  LEA.HI.X.SX32 R33, R33, R48, 0x1, P1 ;  /* 0x0000003021217211 */ /* 0x000fe400008f0eff */
[C---:B------:R-:W-:Y:S01]  /*0b90*/  LEA R34, P1, R35.reuse, R44, 0x1 ;  /* 0x0000002c23227211 */ /* 0x040fe200078208ff */
[----:B------:R0:W5:Y:S01]  /*0ba0*/  LDG.E.U16 R25, desc[UR28][R36.64] ;  /* 0x0000001c24197981 */ /* 0x000162000c1e1500 */
[C---:B------:R-:W-:Y:S02]  /*0bb0*/  LEA R41, R42.reuse, R40, 0x1 ;  /* 0x000000282a297211 */ /* 0x040fe400078e08ff */
[----:B------:R-:W-:Y:S01]  /*0bc0*/  LEA.HI.X.SX32 R35, R35, R48, 0x1, P1 ;  /* 0x0000003023237211 */ /* 0x000fe200008f0eff */
[----:B------:R-:W5:Y:S01]  /*0bd0*/  LDG.E.U16 R27, desc[UR28][R32.64] ;  /* 0x0000001c201b7981 */ /* 0x000f62000c1e1500 */
[-C--:B------:R-:W-:Y:S01]  /*0be0*/  LEA R38, P2, R39, R44.reuse, 0x1 ;  /* 0x0000002c27267211 */ /* 0x080fe200078408ff */
[----:B------:R-:W-:Y:S02]  /*0bf0*/  IMAD R43, R42, 0x2, R41 ;  /* 0x000000022a2b7824 */ /* 0x000fe400078e0229 */
[----:B------:R-:W5:Y:S01]  /*0c00*/  LDG.E.U16 R28, desc[UR28][R34.64] ;  /* 0x0000001c221c7981 */ /* 0x000f62000c1e1500 */
[----:B0-----:R-:W-:-:S02]  /*0c10*/  LEA R36, P1, R40, R44, 0x1 ;  /* 0x0000002c28247211 */ /* 0x001fc400078208ff */
[-C--:B------:R-:W-:Y:S02]  /*0c20*/  LEA.HI.X.SX32 R39, R39, R48.reuse, 0x1, P2 ;  /* 0x0000003027277211 */ /* 0x080fe400010f0eff */
[----:B------:R-:W-:Y:S02]  /*0c30*/  LEA.HI.X.SX32 R37, R40, R48, 0x1, P1 ;  /* 0x0000003028257211 */ /* 0x000fe400008f0eff */
[-C--:B------:R-:W-:Y:S01]  /*0c40*/  LEA R40, P1, R41, R44.reuse, 0x1 ;  /* 0x0000002c29287211 */ /* 0x080fe200078208ff */
[----:B------:R0:W5:Y:S01]  /*0c50*/  LDG.E.U16 R29, desc[UR28][R38.64] ;  /* 0x0000001c261d7981 */ /* 0x000162000c1e1500 */
[----:B------:R-:W-:Y:S02]  /*0c60*/  LEA R31, R42, R43, 0x1 ;  /* 0x0000002b2a1f7211 */ /* 0x000fe400078e08ff */
[----:B------:R-:W-:Y:S01]  /*0c70*/  LEA R42, P2, R43, R44, 0x1 ;  /* 0x0000002c2b2a7211 */ /* 0x000fe200078408ff */
[----:B------:R1:W5:Y:S01]  /*0c80*/  LDG.E.U16 R30, desc[UR28][R36.64] ;  /* 0x0000001c241e7981 */ /* 0x000362000c1e1500 */
[----:B------:R-:W-:-:S02]  /*0c90*/  LEA.HI.X.SX32 R41, R41, R48, 0x1, P1 ;  /* 0x0000003029297211 */ /* 0x000fc400008f0eff */
[----:B------:R-:W-:Y:S02]  /*0ca0*/  LEA R44, P1, R31, R44, 0x1 ;  /* 0x0000002c1f2c7211 */ /* 0x000fe400078208ff */
[----:B0-----:R-:W-:Y:S02]  /*0cb0*/  LEA R38, R125, R46, 0x1 ;  /* 0x0000002e7d267211 */ /* 0x001fe400078e08ff */
[-C--:B------:R-:W-:Y:S02]  /*0cc0*/  LEA.HI.X.SX32 R43, R43, R48.reuse, 0x1, P2 ;  /* 0x000000302b2b7211 */ /* 0x080fe400010f0eff */
[----:B------:R-:W-:Y:S02]  /*0cd0*/  LEA.HI.X.SX32 R45, R31, R48, 0x1, P1 ;  /* 0x000000301f2d7211 */ /* 0x000fe400008f0eff */
[C---:B------:R-:W-:Y:S01]  /*0ce0*/  LEA R48, R125.reuse, R38, 0x1 ;  /* 0x000000267d307211 */ /* 0x040fe200078e08ff */
[----:B------:R0:W5:Y:S03]  /*0cf0*/  LDG.E.U16 R31, desc[UR28][R40.64] ;  /* 0x0000001c281f7981 */ /* 0x000166000c1e1500 */
[C---:B------:R-:W-:Y:S01]  /*0d00*/  LEA R50, R125.reuse, R48, 0x1 ;  /* 0x000000307d327211 */ /* 0x040fe200078e08ff */
[----:B------:R4:W5:Y:S03]  /*0d10*/  LDG.E.U16 R32, desc[UR28][R42.64] ;  /* 0x0000001c2a207981 */ /* 0x000966000c1e1500 */
[C---:B------:R-:W-:Y:S01]  /*0d20*/  LEA R52, R125.reuse, R50, 0x1 ;  /* 0x000000327d347211 */ /* 0x040fe200078e08ff */
[----:B------:R0:W5:Y:S03]  /*0d30*/  LDG.E.U16 R45, desc[UR28][R44.64] ;  /* 0x0000001c2c2d7981 */ /* 0x000166000c1e1500 */
[----:B-1----:R-:W-:-:S04]  /*0d40*/  LEA R36, R125, R52, 0x1 ;  /* 0x000000347d247211 */ /* 0x002fc800078e08ff */
[----:B------:R-:W-:-:S04]  /*0d50*/  LEA R54, R125, R36, 0x1 ;  /* 0x000000247d367211 */ /* 0x000fc800078e08ff */
[----:B0-----:R-:W-:-:S04]  /*0d60*/  LEA R40, R125, R54, 0x1 ;  /* 0x000000367d287211 */ /* 0x001fc800078e08ff */
[----:B----4-:R-:W-:-:S05]  /*0d70*/  LEA R42, R125, R40, 0x1 ;  /* 0x000000287d2a7211 */ /* 0x010fca00078e08ff */
[----:B------:R-:W-:-:S05]  /*0d80*/  IMAD R44, R125, 0x2, R42 ;  /* 0x000000027d2c7824 */ /* 0x000fca00078e022a */
[----:B------:R-:W-:-:S04]  /*0d90*/  LEA R56, R125, R44, 0x1 ;  /* 0x0000002c7d387211 */ /* 0x000fc800078e08ff */
[----:B------:R-:W-:-:S04]  /*0da0*/  LEA R58, R125, R56, 0x1 ;  /* 0x000000387d3a7211 */ /* 0x000fc800078e08ff */
[----:B------:R-:W-:-:S04]  /*0db0*/  LEA R60, R125, R58, 0x1 ;  /* 0x0000003a7d3c7211 */ /* 0x000fc800078e08ff */
[----:B------:R-:W-:-:S04]  /*0dc0*/  LEA R62, R125, R60, 0x1 ;  /* 0x0000003c7d3e7211 */ /* 0x000fc800078e08ff */
[----:B------:R-:W-:-:S04]  /*0dd0*/  LEA R64, R125, R62, 0x1 ;  /* 0x0000003e7d407211 */ /* 0x000fc800078e08ff */
[----:B------:R-:W-:-:S04]  /*0de0*/  LEA R66, R125, R64, 0x1 ;  /* 0x000000407d427211 */ /* 0x000fc800078e08ff */
[----:B------:R-:W-:-:S04]  /*0df0*/  LEA R68, R125, R66, 0x1 ;  /* 0x000000427d447211 */ /* 0x000fc800078e08ff */
[----:B------:R-:W-:-:S04]  /*0e00*/  LEA R70, R125, R68, 0x1 ;  /* 0x000000447d467211 */ /* 0x000fc800078e08ff */
[----:B------:R-:W-:Y:S01]  /*0e10*/  LEA R72, R125, R70, 0x1 ;  /* 0x000000467d487211 */ /* 0x000fe200078e08ff */
[----:B--2---:R-:W-:Y:S01]  /*0e20*/  IMAD R34, R0, UR4, RZ ;  /* 0x0000000400227c24 */ /* 0x004fe2000f8e02ff */
[----:B------:R-:W-:-:S03]  /*0e30*/  SHF.R.U32.HI R33, RZ, 0x5, R71 ;  /* 0x00000005ff217819 */ /* 0x000fc60000011647 */
[----:B------:R-:W-:Y:S02]  /*0e40*/  IMAD R74, R125, 0x2, R72 ;  /* 0x000000027d4a7824 */ /* 0x000fe400078e0248 */
[----:B------:R-:W-:Y:S01]  /*0e50*/  IMAD R124, R124, UR15, RZ ;  /* 0x0000000f7c7c7c24 */ /* 0x000fe2000f8e02ff */
[----:B------:R-:W-:Y:S02]  /*0e60*/  R2UR UR21, R33 ;  /* 0x00000000211572ca */ /* 0x000fe400000e0000 */
[C---:B------:R-:W-:Y:S02]  /*0e70*/  LEA R76, R125.reuse, R74, 0x1 ;  /* 0x0000004a7d4c7211 */ /* 0x040fe400078e08ff */
[----:B------:R-:W-:Y:S02]  /*0e80*/  SHF.L.U32 R35, R34, 0x1, RZ ;  /* 0x0000000122237819 */ /* 0x000fe400000006ff */
[----:B------:R-:W-:Y:S02]  /*0e90*/  SHF.L.U32 R33, R124, 0x1, RZ ;  /* 0x000000017c217819 */ /* 0x000fe400000006ff */
[----:B------:R-:W-:Y:S01]  /*0ea0*/  LEA R78, R125, R76, 0x1 ;  /* 0x0000004c7d4e7211 */ /* 0x000fe200078e08ff */
[----:B------:R-:W-:Y:S01]  /*0eb0*/  IMAD.HI R34, R34, 0x2, RZ ;  /* 0x0000000222227827 */ /* 0x000fe200078e02ff */
[----:B------:R-:W-:-:S03]  /*0ec0*/  IADD3 R35, P1, P2, R35, R80, R33 ;  /* 0x0000005023237210 */ /* 0x000fc60007a3e021 */
[----:B------:R-:W-:Y:S01]  /*0ed0*/  IMAD.HI R124, R124, 0x2, RZ ;  /* 0x000000027c7c7827 */ /* 0x000fe200078e02ff */
[----:B------:R-:W-:-:S04]  /*0ee0*/  LEA R80, R125, R78, 0x1 ;  /* 0x0000004e7d507211 */ /* 0x000fc800078e08ff */
[----:B------:R-:W-:Y:S02]  /*0ef0*/  IADD3.X R37, PT, PT, R34, R81, R124, P1, P2 ;  /* 0x0000005122257210 */ /* 0x000fe40000fe447c */
[C---:B------:R-:W-:Y:S02]  /*0f00*/  LEA R34, R125.reuse, R80, 0x1 ;  /* 0x000000507d227211 */ /* 0x040fe400078e08ff */
[C---:B------:R-:W-:Y:S02]  /*0f10*/  LEA R142, P2, R38.reuse, R35, 0x1 ;  /* 0x00000023268e7211 */ /* 0x040fe400078408ff */
[----:B------:R-:W-:Y:S02]  /*0f20*/  LEA R82, R125, R34, 0x1 ;  /* 0x000000227d527211 */ /* 0x000fe400078e08ff */
[----:B------:R-:W-:Y:S02]  /*0f30*/  LEA.HI.X.SX32 R143, R38, R37, 0x1, P2 ;  /* 0x00000025268f7211 */ /* 0x000fe400010f0eff */
[----:B------:R-:W-:-:S02]  /*0f40*/  LEA R162, P1, R46, R35, 0x1 ;  /* 0x000000232ea27211 */ /* 0x000fc400078208ff */
[----:B------:R-:W-:Y:S02]  /*0f50*/  LEA R120, P3, R48, R35, 0x1 ;  /* 0x0000002330787211 */ /* 0x000fe400078608ff */
[C---:B------:R-:W-:Y:S02]  /*0f60*/  LEA R38, R125.reuse, R82, 0x1 ;  /* 0x000000527d267211 */ /* 0x040fe400078e08ff */
[-C--:B------:R-:W-:Y:S02]  /*0f70*/  LEA.HI.X.SX32 R163, R46, R37.reuse, 0x1, P1 ;  /* 0x000000252ea37211 */ /* 0x080fe400008f0eff */
[----:B------:R-:W-:Y:S01]  /*0f80*/  LEA.HI.X.SX32 R121, R48, R37, 0x1, P3 ;  /* 0x0000002530797211 */ /* 0x000fe200018f0eff */
[----:B------:R-:W-:Y:S01]  /*0f90*/  IMAD R46, R125, 0x2, R38 ;  /* 0x000000027d2e7824 */ /* 0x000fe200078e0226 */
[-C--:B------:R-:W-:Y:S02]  /*0fa0*/  LEA R140, P3, R36, R35.reuse, 0x1 ;  /* 0x00000023248c7211 */ /* 0x080fe400078608ff */
[----:B------:R-:W-:-:S02]  /*0fb0*/  LEA R160, P2, R52, R35, 0x1 ;  /* 0x0000002334a07211 */ /* 0x000fc400078408ff */
[----:B------:R-:W-:Y:S02]  /*0fc0*/  LEA.HI.X.SX32 R141, R36, R37, 0x1, P3 ;  /* 0x00000025248d7211 */ /* 0x000fe400018f0eff */
[C---:B------:R-:W-:Y:S02]  /*0fd0*/  LEA R36, R125.reuse, R46, 0x1 ;  /* 0x0000002e7d247211 */ /* 0x040fe400078e08ff */
[----:B------:R-:W-:Y:S02]  /*0fe0*/  LEA R102, P1, R50, R35, 0x1 ;  /* 0x0000002332667211 */ /* 0x000fe400078208ff */
[----:B------:R-:W-:Y:S02]  /*0ff0*/  LEA.HI.X.SX32 R161, R52, R37, 0x1, P2 ;  /* 0x0000002534a17211 */ /* 0x000fe400010f0eff */
[----:B------:R-:W-:Y:S02]  /*1000*/  LEA R100, P2, R40, R35, 0x1 ;  /* 0x0000002328647211 */ /* 0x000fe400078408ff */
[----:B------:R-:W-:-:S02]  /*1010*/  LEA R48, R125, R36, 0x1 ;  /* 0x000000247d307211 */ /* 0x000fc400078e08ff */
[----:B------:R-:W-:Y:S02]  /*1020*/  LEA.HI.X.SX32 R103, R50, R37, 0x1, P1 ;  /* 0x0000002532677211 */ /* 0x000fe400008f0eff */
[-C--:B------:R-:W-:Y:S02]  /*1030*/  LEA R118, P1, R54, R35.reuse, 0x1 ;  /* 0x0000002336767211 */ /* 0x080fe400078208ff */
[----:B------:R-:W-:Y:S02]  /*1040*/  LEA R158, P3, R42, R35, 0x1 ;  /* 0x000000232a9e7211 */ /* 0x000fe400078608ff */
[-C--:B------:R-:W-:Y:S02]  /*1050*/  LEA.HI.X.SX32 R101, R40, R37.reuse, 0x1, P2 ;  /* 0x0000002528657211 */ /* 0x080fe400010f0eff */
[----:B------:R-:W-:Y:S02]  /*1060*/  LEA R40, R125, R48, 0x1 ;  /* 0x000000307d287211 */ /* 0x000fe400078e08ff */
[----:B------:R-:W-:-:S02]  /*1070*/  LEA.HI.X.SX32 R119, R54, R37, 0x1, P1 ;  /* 0x0000002536777211 */ /* 0x000fc400008f0eff */
[----:B------:R-:W-:Y:S02]  /*1080*/  LEA.HI.X.SX32 R159, R42, R37, 0x1, P3 ;  /* 0x000000252a9f7211 */ /* 0x000fe400018f0eff */
[C---:B------:R-:W-:Y:S02]  /*1090*/  LEA R138, P1, R44.reuse, R35, 0x1 ;  /* 0x000000232c8a7211 */ /* 0x040fe400078208ff */
[C---:B------:R-:W-:Y:S02]  /*10a0*/  LEA R42, R125.reuse, R40, 0x1 ;  /* 0x000000287d2a7211 */ /* 0x040fe400078e08ff */
[----:B------:R-:W-:Y:S02]  /*10b0*/  LEA.HI.X.SX32 R139, R44, R37, 0x1, P1 ;  /* 0x000000252c8b7211 */ /* 0x000fe400008f0eff */
[----:B------:R-:W-:-:S04]  /*10c0*/  LEA R44, R125, R42, 0x1 ;  /* 0x0000002a7d2c7211 */ /* 0x000fc800078e08ff */
[C---:B------:R-:W-:Y:S02]  /*10d0*/  LEA R50, R125.reuse, R44, 0x1 ;  /* 0x0000002c7d327211 */ /* 0x040fe400078e08ff */
[-C--:B------:R-:W-:Y:S02]  /*10e0*/  LEA R96, P3, R58, R35.reuse, 0x1 ;  /* 0x000000233a607211 */ /* 0x080fe400078608ff */
[C---:B------:R-:W-:Y:S02]  /*10f0*/  LEA R52, R125.reuse, R50, 0x1 ;  /* 0x000000327d347211 */ /* 0x040fe400078e08ff */
[----:B------:R-:W-:Y:S02]  /*1100*/  LEA R116, P2, R56, R35, 0x1 ;  /* 0x0000002338747211 */ /* 0x000fe400078408ff */
[----:B------:R-:W-:Y:S02]  /*1110*/  LEA R54, R125, R52, 0x1 ;  /* 0x000000347d367211 */ /* 0x000fe400078e08ff */
[----:B------:R-:W-:-:S02]  /*1120*/  LEA.HI.X.SX32 R97, R58, R37, 0x1, P3 ;  /* 0x000000253a617211 */ /* 0x000fc400018f0eff */
[----:B------:R-:W-:Y:S02]  /*1130*/  LEA R114, P3, R64, R35, 0x1 ;  /* 0x0000002340727211 */ /* 0x000fe400078608ff */
[----:B------:R-:W-:Y:S02]  /*1140*/  LEA.HI.X.SX32 R117, R56, R37, 0x1, P2 ;  /* 0x0000002538757211 */ /* 0x000fe400010f0eff */
[C---:B------:R-:W-:Y:S02]  /*1150*/  LEA R56, R125.reuse, R54, 0x1 ;  /* 0x000000367d387211 */ /* 0x040fe400078e08ff */
[----:B------:R-:W-:Y:S02]  /*1160*/  LEA R136, P2, R62, R35, 0x1 ;  /* 0x000000233e887211 */ /* 0x000fe400078408ff */
[----:B------:R-:W-:Y:S02]  /*1170*/  LEA.HI.X.SX32 R115, R64, R37, 0x1, P3 ;  /* 0x0000002540737211 */ /* 0x000fe400018f0eff */
[-C--:B------:R-:W-:Y:S01]  /*1180*/  LEA R134, P3, R70, R35.reuse, 0x1 ;  /* 0x0000002346867211 */ /* 0x080fe200078608ff */
[----:B------:R-:W-:Y:S01]  /*1190*/  IMAD R58, R125, 0x2, R56 ;  /* 0x000000027d3a7824 */ /* 0x000fe200078e0238 */
[----:B------:R-:W-:-:S02]  /*11a0*/  LEA R156, P1, R60, R35, 0x1 ;  /* 0x000000233c9c7211 */ /* 0x000fc400078208ff */
[----:B------:R-:W-:Y:S02]  /*11b0*/  LEA.HI.X.SX32 R137, R62, R37, 0x1, P2 ;  /* 0x000000253e897211 */ /* 0x000fe400010f0eff */
[----:B------:R-:W-:Y:S02]  /*11c0*/  LEA R154, P2, R68, R35, 0x1 ;  /* 0x00000023449a7211 */ /* 0x000fe400078408ff */
[-C--:B------:R-:W-:Y:S02]  /*11d0*/  LEA.HI.X.SX32 R135, R70, R37.reuse, 0x1, P3 ;  /* 0x0000002546877211 */ /* 0x080fe400018f0eff */
[----:B------:R-:W-:Y:S02]  /*11e0*/  LEA.HI.X.SX32 R157, R60, R37, 0x1, P1 ;  /* 0x000000253c9d7211 */ /* 0x000fe400008f0eff */
[-C--:B------:R-:W-:Y:S02]  /*11f0*/  LEA R152, P3, R76, R35.reuse, 0x1 ;  /* 0x000000234c987211 */ /* 0x080fe400078608ff */
[----:B------:R-:W-:-:S02]  /*1200*/  LEA R94, P1, R66, R35, 0x1 ;  /* 0x00000023425e7211 */ /* 0x000fc400078208ff */
[----:B------:R-:W-:Y:S02]  /*1210*/  LEA.HI.X.SX32 R155, R68, R37, 0x1, P2 ;  /* 0x00000025449b7211 */ /* 0x000fe400010f0eff */
[----:B------:R-:W-:Y:S02]  /*1220*/  LEA R60, R125, R58, 0x1 ;  /* 0x0000003a7d3c7211 */ /* 0x000fe400078e08ff */
[----:B------:R-:W-:Y:S02]  /*1230*/  LEA R92, P2, R74, R35, 0x1 ;  /* 0x000000234a5c7211 */ /* 0x000fe400078408ff */
[-C--:B------:R-:W-:Y:S02]  /*1240*/  LEA.HI.X.SX32 R153, R76, R37.reuse, 0x1, P3 ;  /* 0x000000254c997211 */ /* 0x080fe400018f0eff */
[----:B------:R-:W-:Y:S02]  /*1250*/  LEA.HI.X.SX32 R95, R66, R37, 0x1, P1 ;  /* 0x00000025425f7211 */ /* 0x000fe400008f0eff */
[----:B------:R-:W-:-:S02]  /*1260*/  LEA R90, P3, R34, R35, 0x1 ;  /* 0x00000023225a7211 */ /* 0x000fc400078608ff */
[----:B------:R-:W-:Y:S02]  /*1270*/  LEA R112, P1, R72, R35, 0x1 ;  /* 0x0000002348707211 */ /* 0x000fe400078208ff */
[----:B------:R-:W-:Y:S02]  /*1280*/  LEA R62, R125, R60, 0x1 ;  /* 0x0000003c7d3e7211 */ /* 0x000fe400078e08ff */
[----:B------:R-:W-:Y:S02]  /*1290*/  LEA.HI.X.SX32 R93, R74, R37, 0x1, P2 ;  /* 0x000000254a5d7211 */ /* 0x000fe400010f0eff */
[----:B------:R-:W-:Y:S02]  /*12a0*/  LEA R110, P2, R80, R35, 0x1 ;  /* 0x00000023506e7211 */ /* 0x000fe400078408ff */
[-C--:B------:R-:W-:Y:S02]  /*12b0*/  LEA.HI.X.SX32 R91, R34, R37.reuse, 0x1, P3 ;  /* 0x00000025225b7211 */ /* 0x080fe400018f0eff */
[----:B------:R-:W-:-:S02]  /*12c0*/  LEA.HI.X.SX32 R113, R72, R37, 0x1, P1 ;  /* 0x0000002548717211 */ /* 0x000fc400008f0eff */
[C---:B------:R-:W-:Y:S02]  /*12d0*/  LEA R34, R125.reuse, R62, 0x1 ;  /* 0x0000003e7d227211 */ /* 0x040fe400078e08ff */
[----:B------:R-:W-:Y:S02]  /*12e0*/  LEA R132, P1, R78, R35, 0x1 ;  /* 0x000000234e847211 */ /* 0x000fe400078208ff */
[----:B------:R-:W-:Y:S02]  /*12f0*/  LEA.HI.X.SX32 R111, R80, R37, 0x1, P2 ;  /* 0x00000025506f7211 */ /* 0x000fe400010f0eff */
[----:B------:R-:W-:Y:S02]  /*1300*/  LEA R130, P2, R38, R35, 0x1 ;  /* 0x0000002326827211 */ /* 0x000fe400078408ff */
[----:B------:R-:W-:Y:S02]  /*1310*/  LEA R64, R125, R34, 0x1 ;  /* 0x000000227d407211 */ /* 0x000fe400078e08ff */
[----:B------:R-:W-:-:S02]  /*1320*/  LEA.HI.X.SX32 R133, R78, R37, 0x1, P1 ;  /* 0x000000254e857211 */ /* 0x000fc400008f0eff */
[-C--:B------:R-:W-:Y:S02]  /*1330*/  LEA R150, P1, R82, R35.reuse, 0x1 ;  /* 0x0000002352967211 */ /* 0x080fe400078208ff */
[----:B------:R-:W-:Y:S02]  /*1340*/  LEA R108, P3, R46, R35, 0x1 ;  /* 0x000000232e6c7211 */ /* 0x000fe400078608ff */
[-C--:B------:R-:W-:Y:S02]  /*1350*/  LEA.HI.X.SX32 R131, R38, R37.reuse, 0x1, P2 ;  /* 0x0000002526837211 */ /* 0x080fe400010f0eff */
[----:B------:R-:W-:Y:S02]  /*1360*/  LEA R38, R125, R64, 0x1 ;  /* 0x000000407d267211 */ /* 0x000fe400078e08ff */
[-C--:B------:R-:W-:Y:S02]  /*1370*/  LEA.HI.X.SX32 R151, R82, R37.reuse, 0x1, P1 ;  /* 0x0000002552977211 */ /* 0x080fe400008f0eff */
[----:B------:R-:W-:-:S02]  /*1380*/  LEA.HI.X.SX32 R109, R46, R37, 0x1, P3 ;  /* 0x000000252e6d7211 */ /* 0x000fc400018f0eff */
[-C--:B------:R-:W-:Y:S02]  /*1390*/  LEA R88, P1, R36, R35.reuse, 0x1 ;  /* 0x0000002324587211 */ /* 0x080fe400078208ff */
[C---:B------:R-:W-:Y:S02]  /*13a0*/  LEA R46, R125.reuse, R38, 0x1 ;  /* 0x000000267d2e7211 */ /* 0x040fe400078e08ff */
[----:B------:R-:W-:Y:S02]  /*13b0*/  LEA R128, P3, R40, R35, 0x1 ;  /* 0x0000002328807211 */ /* 0x000fe400078608ff */
[----:B------:R-:W-:Y:S02]  /*13c0*/  LEA.HI.X.SX32 R89, R36, R37, 0x1, P1 ;  /* 0x0000002524597211 */ /* 0x000fe400008f0eff */
[----:B------:R-:W-:Y:S02]  /*13d0*/  LEA R36, R125, R46, 0x1 ;  /* 0x0000002e7d247211 */ /* 0x000fe400078e08ff */
[----:B------:R-:W-:-:S02]  /*13e0*/  LEA R148, P2, R48, R35, 0x1 ;  /* 0x0000002330947211 */ /* 0x000fc400078408ff */
[----:B------:R-:W-:Y:S02]  /*13f0*/  LEA.HI.X.SX32 R129, R40, R37, 0x1, P3 ;  /* 0x0000002528817211 */ /* 0x000fe400018f0eff */
[----:B------:R-:W-:Y:S02]  /*1400*/  LEA R106, P1, R42, R35, 0x1 ;  /* 0x000000232a6a7211 */ /* 0x000fe400078208ff */
[----:B------:R-:W-:Y:S02]  /*1410*/  LEA R40, R125, R36, 0x1 ;  /* 0x000000247d287211 */ /* 0x000fe400078e08ff */
[-C--:B------:R-:W-:Y:S02]  /*1420*/  LEA.HI.X.SX32 R149, R48, R37.reuse, 0x1, P2 ;  /* 0x0000002530957211 */ /* 0x080fe400010f0eff */
[----:B------:R-:W-:Y:S02]  /*1430*/  LEA.HI.X.SX32 R107, R42, R37, 0x1, P1 ;  /* 0x000000252a6b7211 */ /* 0x000fe400008f0eff */
[----:B------:R-:W-:-:S02]  /*1440*/  LEA R86, P2, R44, R35, 0x1 ;  /* 0x000000232c567211 */ /* 0x000fc400078408ff */
[----:B------:R-:W-:Y:S02]  /*1450*/  LEA R42, R125, R40, 0x1 ;  /* 0x000000287d2a7211 */ /* 0x000fe400078e08ff */
[----:B------:R-:W-:-:S03]  /*1460*/  LEA.HI.X.SX32 R87, R44, R37, 0x1, P2 ;  /* 0x000000252c577211 */ /* 0x000fc600010f0eff */
[C---:B------:R-:W-:Y:S01]  /*1470*/  IMAD R44, R125.reuse, 0x2, R42 ;  /* 0x000000027d2c7824 */ /* 0x040fe200078e022a */
[-C--:B------:R-:W-:Y:S02]  /*1480*/  LEA R146, P3, R50, R35.reuse, 0x1 ;  /* 0x0000002332927211 */ /* 0x080fe400078608ff */
[----:B------:R-:W-:Y:S02]  /*1490*/  LEA R126, P1, R52, R35, 0x1 ;  /* 0x00000023347e7211 */ /* 0x000fe400078208ff */
[C---:B------:R-:W-:Y:S02]  /*14a0*/  LEA R48, R125.reuse, R44, 0x1 ;  /* 0x0000002c7d307211 */ /* 0x040fe400078e08ff */
[----:B------:R-:W-:Y:S02]  /*14b0*/  LEA.HI.X.SX32 R147, R50, R37, 0x1, P3 ;  /* 0x0000002532937211 */ /* 0x000fe400018f0eff */
[----:B------:R-:W-:Y:S02]  /*14c0*/  LEA R104, P2, R54, R35, 0x1 ;  /* 0x0000002336687211 */ /* 0x000fe400078408ff */
[----:B------:R-:W-:-:S02]  /*14d0*/  LEA R50, R125, R48, 0x1 ;  /* 0x000000307d327211 */ /* 0x000fc400078e08ff */
[----:B------:R-:W-:Y:S02]  /*14e0*/  LEA R84, P3, R56, R35, 0x1 ;  /* 0x0000002338547211 */ /* 0x000fe400078608ff */
[----:B------:R-:W-:Y:S02]  /*14f0*/  LEA.HI.X.SX32 R127, R52, R37, 0x1, P1 ;  /* 0x00000025347f7211 */ /* 0x000fe400008f0eff */
[----:B------:R-:W-:Y:S02]  /*1500*/  LEA R144, P1, R58, R35, 0x1 ;  /* 0x000000233a907211 */ /* 0x000fe400078208ff */
[-C--:B------:R-:W-:Y:S02]  /*1510*/  LEA.HI.X.SX32 R105, R54, R37.reuse, 0x1, P2 ;  /* 0x0000002536697211 */ /* 0x080fe400010f0eff */
[----:B------:R-:W-:Y:S02]  /*1520*/  LEA R52, R125, R50, 0x1 ;  /* 0x000000327d347211 */ /* 0x000fe400078e08ff */
[----:B------:R-:W-:-:S02]  /*1530*/  LEA.HI.X.SX32 R85, R56, R37, 0x1, P3 ;  /* 0x0000002538557211 */ /* 0x000fc400018f0eff */
[-C--:B------:R-:W-:Y:S02]  /*1540*/  LEA R122, P2, R60, R35.reuse, 0x1 ;  /* 0x000000233c7a7211 */ /* 0x080fe400078408ff */
[----:B------:R-:W-:Y:S02]  /*1550*/  LEA R98, P3, R62, R35, 0x1 ;  /* 0x000000233e627211 */ /* 0x000fe400078608ff */
[----:B------:R-:W-:Y:S02]  /*1560*/  LEA.HI.X.SX32 R145, R58, R37, 0x1, P1 ;  /* 0x000000253a917211 */ /* 0x000fe400008f0eff */
[----:B------:R-:W-:Y:S02]  /*1570*/  LEA R250, P1, R34, R35, 0x1 ;  /* 0x0000002322fa7211 */ /* 0x000fe400078208ff */
[----:B------:R-:W-:Y:S02]  /*1580*/  LEA R54, R125, R52, 0x1 ;  /* 0x000000347d367211 */ /* 0x000fe400078e08ff */
[----:B------:R-:W-:-:S02]  /*1590*/  LEA.HI.X.SX32 R123, R60, R37, 0x1, P2 ;  /* 0x000000253c7b7211 */ /* 0x000fc400010f0eff */
[----:B------:R-:W-:Y:S02]  /*15a0*/  LEA.HI.X.SX32 R99, R62, R37, 0x1, P3 ;  /* 0x000000253e637211 */ /* 0x000fe400018f0eff */
[-C--:B------:R-:W-:Y:S01]  /*15b0*/  LEA R248, P2, R64, R35.reuse, 0x1 ;  /* 0x0000002340f87211 */ /* 0x080fe200078408ff */
[----:B------:R0:W-:Y:S01]  /*15c0*/  STL.64 [R1+0x130], R162 ;  /* 0x000130a201007387 */ /* 0x0001e20000100a00 */
[----:B------:R-:W-:Y:S02]  /*15d0*/  LEA R246, P3, R38, R35, 0x1 ;  /* 0x0000002326f67211 */ /* 0x000fe400078608ff */
[-C--:B------:R-:W-:Y:S01]  /*15e0*/  LEA.HI.X.SX32 R251, R34, R37.reuse, 0x1, P1 ;  /* 0x0000002522fb7211 */ /* 0x080fe200008f0eff */
[----:B------:R0:W-:Y:S01]  /*15f0*/  STL.64 [R1+0x128], R142 ;  /* 0x0001288e01007387 */ /* 0x0001e20000100a00 */
[----:B------:R-:W-:Y:S02]  /*1600*/  LEA R34, R125, R54, 0x1 ;  /* 0x000000367d227211 */ /* 0x000fe400078e08ff */
[-C--:B------:R-:W-:Y:S01]  /*1610*/  LEA.HI.X.SX32 R249, R64, R37.reuse, 0x1, P2 ;  /* 0x0000002540f97211 */ /* 0x080fe200010f0eff */
[----:B------:R0:W-:Y:S01]  /*1620*/  STL.64 [R1+0x120], R120 ;  /* 0x0001207801007387 */ /* 0x0001e20000100a00 */
[----:B------:R-:W-:-:S02]  /*1630*/  LEA.HI.X.SX32 R247, R38, R37, 0x1, P3 ;  /* 0x0000002526f77211 */ /* 0x000fc400018f0eff */
[----:B------:R-:W-:Y:S01]  /*1640*/  LEA R242, P2, R36, R35, 0x1 ;  /* 0x0000002324f27211 */ /* 0x000fe200078408ff */
[----:B------:R0:W-:Y:S01]  /*1650*/  STL.64 [R1+0x118], R102 ;  /* 0x0001186601007387 */ /* 0x0001e20000100a00 */
[----:B------:R-:W-:-:S03]  /*1660*/  LEA R38, R125, R34, 0x1 ;  /* 0x000000227d267211 */ /* 0x000fc600078e08ff */
[----:B------:R0:W-:Y:S01]  /*1670*/  STL.64 [R1+0x110], R160 ;  /* 0x000110a001007387 */ /* 0x0001e20000100a00 */
[----:B------:R-:W-:-:S03]  /*1680*/  LEA R244, P1, R46, R35, 0x1 ;  /* 0x000000232ef47211 */ /* 0x000fc600078208ff */
[----:B------:R0:W-:Y:S01]  /*1690*/  STL.64 [R1+0x108], R140 ;  /* 0x0001088c01007387 */ /* 0x0001e20000100a00 */
[----:B------:R-:W-:Y:S02]  /*16a0*/  LEA R240, P3, R40, R35, 0x1 ;  /* 0x0000002328f07211 */ /* 0x000fe400078608ff */
[----:B------:R-:W-:Y:S01]  /*16b0*/  LEA.HI.X.SX32 R243, R36, R37, 0x1, P2 ;  /* 0x0000002524f37211 */ /* 0x000fe200010f0eff */
[----:B------:R0:W-:Y:S01]  /*16c0*/  STL.64 [R1+0x100], R118 ;  /* 0x0001007601007387 */ /* 0x0001e20000100a00 */
[----:B------:R-:W-:-:S03]  /*16d0*/  LEA R36, R125, R38, 0x1 ;  /* 0x000000267d247211 */ /* 0x000fc600078e08ff */
[----:B------:R0:W-:Y:S01]  /*16e0*/  STL.64 [R1+0xf0], R158 ;  /* 0x0000f09e01007387 */ /* 0x0001e20000100a00 */
[----:B------:R-:W-:-:S03]  /*16f0*/  LEA.HI.X.SX32 R245, R46, R37, 0x1, P1 ;  /* 0x000000252ef57211 */ /* 0x000fc600008f0eff */
[----:B------:R0:W-:Y:S01]  /*1700*/  STL.64 [R1+0xf8], R100 ;  /* 0x0000f86401007387 */ /* 0x0001e20000100a00 */
[----:B------:R-:W-:-:S03]  /*1710*/  LEA.HI.X.SX32 R241, R40, R37, 0x1, P3 ;  /* 0x0000002528f17211 */ /* 0x000fc600018f0eff */
[----:B------:R0:W-:Y:S01]  /*1720*/  STL.64 [R1+0xe8], R138 ;  /* 0x0000e88a01007387 */ /* 0x0001e20000100a00 */
[----:B------:R-:W-:-:S03]  /*1730*/  LEA R238, P1, R42, R35, 0x1 ;  /* 0x000000232aee7211 */ /* 0x000fc600078208ff */
[----:B------:R0:W-:Y:S01]  /*1740*/  STL.64 [R1+0xe0], R116 ;  /* 0x0000e07401007387 */ /* 0x0001e20000100a00 */
[----:B------:R-:W-:-:S03]  /*1750*/  LEA R40, R125, R36, 0x1 ;  /* 0x000000247d287211 */ /* 0x000fc600078e08ff */
[----:B------:R0:W-:Y:S01]  /*1760*/  STL.64 [R1+0xd8], R96 ;  /* 0x0000d86001007387 */ /* 0x0001e20000100a00 */
[----:B------:R-:W-:-:S03]  /*1770*/  LEA.HI.X.SX32 R239, R42, R37, 0x1, P1 ;  /* 0x000000252aef7211 */ /* 0x000fc600008f0eff */
[----:B------:R0:W-:Y:S01]  /*1780*/  STL.64 [R1+0xd0], R156 ;  /* 0x0000d09c01007387 */ /* 0x0001e20000100a00 */
[----:B------:R-:W-:-:S03]  /*1790*/  LEA R236, P2, R44, R35, 0x1 ;  /* 0x000000232cec7211 */ /* 0x000fc600078408ff */
[----:B------:R0:W-:Y:S01]  /*17a0*/  STL.64 [R1+0xc8], R136 ;  /* 0x0000c88801007387 */ /* 0x0001e20000100a00 */
[----:B------:R-:W-:-:S03]  /*17b0*/  LEA R42, R125, R40, 0x1 ;  /* 0x000000287d2a7211 */ /* 0x000fc600078e08ff */
[----:B------:R0:W-:Y:S04]  /*17c0*/  STL.64 [R1+0xc0], R114 ;  /* 0x0000c07201007387 */ /* 0x0001e80000100a00 */
[----:B------:R0:W-:Y:S04]  /*17d0*/  STL.64 [R1+0xb8], R94 ;  /* 0x0000b85e01007387 */ /* 0x0001e80000100a00 */
[----:B------:R0:W-:Y:S01]  /*17e0*/  STL.64 [R1+0xb0], R154 ;  /* 0x0000b09a01007387 */ /* 0x0001e20000100a00 */
[----:B------:R-:W-:-:S03]  /*17f0*/  LEA.HI.X.SX32 R237, R44, R37, 0x1, P2 ;  /* 0x000000252ced7211 */ /* 0x000fc600010f0eff */
[----:B------:R0:W-:Y:S01]  /*1800*/  STL.64 [R1+0xa8], R134 ;  /* 0x0000a88601007387 */ /* 0x0001e20000100a00 */
[----:B------:R-:W-:-:S03]  /*1810*/  IMAD R44, R125, 0x2, R42 ;  /* 0x000000027d2c7824 */ /* 0x000fc600078e022a */
[----:B------:R0:W-:Y:S04]  /*1820*/  STL.64 [R1+0xa0], R112 ;  /* 0x0000a07001007387 */ /* 0x0001e80000100a00 */
[----:B------:R0:W-:Y:S01]  /*1830*/  STL.64 [R1+0x90], R152 ;  /* 0x0000909801007387 */ /* 0x0001e20000100a00 */
[----:B------:R-:W-:-:S03]  /*1840*/  LEA R234, P3, R48, R35, 0x1 ;  /* 0x0000002330ea7211 */ /* 0x000fc600078608ff */
[----:B------:R0:W-:Y:S01]  /*1850*/  STL.64 [R1+0x98], R92 ;  /* 0x0000985c01007387 */ /* 0x0001e20000100a00 */
[----:B------:R-:W-:-:S03]  /*1860*/  LEA R232, P1, R50, R35, 0x1 ;  /* 0x0000002332e87211 */ /* 0x000fc600078208ff */
[----:B------:R0:W-:Y:S04]  /*1870*/  STL.64 [R1+0x88], R132 ;  /* 0x0000888401007387 */ /* 0x0001e80000100a00 */
[----:B------:R0:W-:Y:S01]  /*1880*/  STL.64 [R1+0x80], R110 ;  /* 0x0000806e01007387 */ /* 0x0001e20000100a00 */
[----:B------:R-:W-:-:S03]  /*1890*/  LEA R46, R125, R44, 0x1 ;  /* 0x0000002c7d2e7211 */ /* 0x000fc600078e08ff */
[----:B------:R0:W-:Y:S01]  /*18a0*/  STL.64 [R1+0x78], R90 ;  /* 0x0000785a01007387 */ /* 0x0001e20000100a00 */
[----:B------:R-:W-:-:S03]  /*18b0*/  LEA.HI.X.SX32 R235, R48, R37, 0x1, P3 ;  /* 0x0000002530eb7211 */ /* 0x000fc600018f0eff */
[----:B------:R0:W-:Y:S01]  /*18c0*/  STL.64 [R1+0x70], R150 ;  /* 0x0000709601007387 */ /* 0x0001e20000100a00 */
[----:B------:R-:W-:-:S03]  /*18d0*/  LEA R228, P3, R54, R35, 0x1 ;  /* 0x0000002336e47211 */ /* 0x000fc600078608ff */
[----:B------:R0:W-:Y:S01]  /*18e0*/  STL.64 [R1+0x68], R130 ;  /* 0x0000688201007387 */ /* 0x0001e20000100a00 */
[----:B------:R-:W-:-:S03]  /*18f0*/  LEA.HI.X.SX32 R233, R50, R37, 0x1, P1 ;  /* 0x0000002532e97211 */ /* 0x000fc600008f0eff */
[----:B------:R0:W-:Y:S01]  /*1900*/  STL.64 [R1+0x60], R108 ;  /* 0x0000606c01007387 */ /* 0x0001e20000100a00 */
[----:B------:R-:W-:-:S03]  /*1910*/  LEA R226, P1, R34, R35, 0x1 ;  /* 0x0000002322e27211 */ /* 0x000fc600078208ff */
[----:B------:R0:W-:Y:S01]  /*1920*/  STL.64 [R1+0x58], R88 ;  /* 0x0000585801007387 */ /* 0x0001e20000100a00 */
[----:B------:R-:W-:-:S03]  /*1930*/  LEA R48, R125, R46, 0x1 ;  /* 0x0000002e7d307211 */ /* 0x000fc600078e08ff */
[----:B------:R0:W-:Y:S01]  /*1940*/  STL.64 [R1+0x50], R148 ;  /* 0x0000509401007387 */ /* 0x0001e20000100a00 */
[----:B------:R-:W-:-:S03]  /*1950*/  LEA R230, P2, R52, R35, 0x1 ;  /* 0x0000002334e67211 */ /* 0x000fc600078408ff */
[----:B------:R0:W-:Y:S01]  /*1960*/  STL.64 [R1+0x48], R128 ;  /* 0x0000488001007387 */ /* 0x0001e20000100a00 */
[----:B------:R-:W-:-:S03]  /*1970*/  LEA.HI.X.SX32 R229, R54, R37, 0x1, P3 ;  /* 0x0000002536e57211 */ /* 0x000fc600018f0eff */
[----:B------:R0:W-:Y:S01]  /*1980*/  STL.64 [R1+0x40], R106 ;  /* 0x0000406a01007387 */ /* 0x0001e20000100a00 */
[----:B------:R-:W-:-:S03]  /*1990*/  LEA R222, P3, R36, R35, 0x1 ;  /* 0x0000002324de7211 */ /* 0x000fc600078608ff */
[----:B------:R0:W-:Y:S01]  /*19a0*/  STL.64 [R1+0x30], R146 ;  /* 0x0000309201007387 */ /* 0x0001e20000100a00 */
[----:B------:R-:W-:-:S03]  /*19b0*/  LEA.HI.X.SX32 R227, R34, R37, 0x1, P1 ;  /* 0x0000002522e37211 */ /* 0x000fc600008f0eff */
        /* <DEDUP_REMOVED lines=11> */
[----:B------:R-:W-:-:S03]  /*1a70*/  LEA R212, P3, R44, R35, 0x1 ;  /* 0x000000232cd47211 */ /* 0x000fc600078608ff */
[----:B------:R0:W-:Y:S01]  /*1a80*/  STL.64 [R1], R98 ;  /* 0x0000006201007387 */ /* 0x0001e20000100a00 */
[----:B------:R-:W-:Y:S02]  /*1a90*/  LEA.HI.X.SX32 R225, R38, R37, 0x1, P2 ;  /* 0x0000002526e17211 */ /* 0x000fe400010f0eff */
[-C--:B------:R-:W-:Y:S02]  /*1aa0*/  LEA R216, P1, R40, R35.reuse, 0x1 ;  /* 0x0000002328d87211 */ /* 0x080fe400078208ff */
[----:B------:R-:W-:Y:S02]  /*1ab0*/  LEA R38, R125, R36, 0x1 ;  /* 0x000000247d267211 */ /* 0x000fe400078e08ff */
[----:B------:R-:W-:Y:S02]  /*1ac0*/  LEA R214, P2, R42, R35, 0x1 ;  /* 0x000000232ad67211 */ /* 0x000fe400078408ff */
[-C--:B------:R-:W-:Y:S02]  /*1ad0*/  LEA.HI.X.SX32 R213, R44, R37.reuse, 0x1, P3 ;  /* 0x000000252cd57211 */ /* 0x080fe400018f0eff */
[----:B------:R-:W-:-:S02]  /*1ae0*/  LEA.HI.X.SX32 R217, R40, R37, 0x1, P1 ;  /* 0x0000002528d97211 */ /* 0x000fc400008f0eff */
[----:B------:R-:W-:Y:S02]  /*1af0*/  LEA R206, P3, R34, R35, 0x1 ;  /* 0x0000002322ce7211 */ /* 0x000fe400078608ff */
[----:B------:R-:W-:Y:S02]  /*1b00*/  LEA R40, R125, R38, 0x1 ;  /* 0x000000267d287211 */ /* 0x000fe400078e08ff */
[----:B------:R-:W-:Y:S02]  /*1b10*/  LEA.HI.X.SX32 R215, R42, R37, 0x1, P2 ;  /* 0x000000252ad77211 */ /* 0x000fe400010f0eff */
[-C--:B------:R-:W-:Y:S02]  /*1b20*/  LEA R210, P1, R46, R35.reuse, 0x1 ;  /* 0x000000232ed27211 */ /* 0x080fe400078208ff */
[----:B------:R-:W-:Y:S02]  /*1b30*/  LEA R208, P2, R48, R35, 0x1 ;  /* 0x0000002330d07211 */ /* 0x000fe400078408ff */
[----:B------:R-:W-:-:S02]  /*1b40*/  LEA.HI.X.SX32 R207, R34, R37, 0x1, P3 ;  /* 0x0000002522cf7211 */ /* 0x000fc400018f0eff */
[----:B------:R-:W-:Y:S02]  /*1b50*/  SHF.R.S32.HI R33, RZ, 0x6, R71 ;  /* 0x00000006ff217819 */ /* 0x000fe40000011447 */
[----:B------:R-:W-:Y:S02]  /*1b60*/  LEA R34, R125, R40, 0x1 ;  /* 0x000000287d227211 */ /* 0x000fe400078e08ff */
[-C--:B------:R-:W-:Y:S02]  /*1b70*/  LEA.HI.X.SX32 R211, R46, R37.reuse, 0x1, P1 ;  /* 0x000000252ed37211 */ /* 0x080fe400008f0eff */
[----:B------:R-:W-:Y:S02]  /*1b80*/  LEA.HI.X.SX32 R209, R48, R37, 0x1, P2 ;  /* 0x0000002530d17211 */ /* 0x000fe400010f0eff */
[----:B------:R-:W-:Y:S02]  /*1b90*/  SHF.L.U32 R0, R0, 0x1, RZ ;  /* 0x0000000100007819 */ /* 0x000fe400000006ff */
[----:B------:R-:W-:-:S02]  /*1ba0*/  SGXT R33, R33, 0x1 ;  /* 0x000000012121781a */ /* 0x000fc40000000200 */
[-C--:B------:R-:W-:Y:S02]  /*1bb0*/  LEA R204, P1, R36, R35.reuse, 0x1 ;  /* 0x0000002324cc7211 */ /* 0x080fe400078208ff */
[-C--:B------:R-:W-:Y:S02]  /*1bc0*/  LEA R202, P2, R38, R35.reuse, 0x1 ;  /* 0x0000002326ca7211 */ /* 0x080fe400078408ff */
[-C--:B------:R-:W-:Y:S02]  /*1bd0*/  LEA R200, P3, R40, R35.reuse, 0x1 ;  /* 0x0000002328c87211 */ /* 0x080fe400078608ff */
[----:B------:R-:W-:Y:S02]  /*1be0*/  LEA R198, P4, R34, R35, 0x1 ;  /* 0x0000002322c67211 */ /* 0x000fe400078808ff */
[----:B---3--:R-:W-:Y:S02]  /*1bf0*/  R2UR UR13, R47 ;  /* 0x000000002f0d72ca */ /* 0x008fe400000e0000 */
[----:B------:R-:W-:-:S02]  /*1c00*/  LEA.HI.X.SX32 R205, R36, R37, 0x1, P1 ;  /* 0x0000002524cd7211 */ /* 0x000fc400008f0eff */
[-C--:B------:R-:W-:Y:S02]  /*1c10*/  LEA.HI.X.SX32 R203, R38, R37.reuse, 0x1, P2 ;  /* 0x0000002526cb7211 */ /* 0x080fe400010f0eff */
[-C--:B------:R-:W-:Y:S02]  /*1c20*/  LEA.HI.X.SX32 R201, R40, R37.reuse, 0x1, P3 ;  /* 0x0000002528c97211 */ /* 0x080fe400018f0eff */
[----:B------:R-:W-:Y:S02]  /*1c30*/  LEA.HI.X.SX32 R199, R34, R37, 0x1, P4 ;  /* 0x0000002522c77211 */ /* 0x000fe400020f0eff */
[----:B------:R-:W-:Y:S01]  /*1c40*/  LOP3.LUT R33, R0, 0x90, R33, 0x78, !PT ;  /* 0x0000009000217812 */ /* 0x000fe200078e7821 */
[----:B0-----:R-:W-:Y:S06]  /*1c50*/  @P0 BRA `(.L_x_5) ;  /* 0x0000000000180947 */ /* 0x001fec0003800000 */
[----:B------:R-:W-:Y:S01]  /*1c60*/  ELECT P1, URZ, PT ;  /* 0x0000000000ff782f */ /* 0x000fe20003820000 */
[----:B------:R-:W-:Y:S01]  /*1c70*/  HFMA2 R34, -RZ, RZ, 0, 5.9604644775390625e-08 ;  /* 0x00000001ff227431 */ /* 0x000fe200000001ff */
[----:B------:R-:W-:Y:S01]  /*1c80*/  UMOV UR4, 0x40 ;  /* 0x0000004000047882 */ /* 0x000fe20000000000 */
[----:B------:R-:W-:Y:S01]  /*1c90*/  UVIRTCOUNT.DEALLOC.SMPOOL 0x80 ;  /* 0x000000800000784c */ /* 0x000fe20000000000 */
[----:B------:R-:W-:-:S09]  /*1ca0*/  ULEA UR4, UR6, UR4, 0x18 ;  /* 0x0000000406047291 */ /* 0x000fd2000f8ec0ff */
[----:B------:R0:W-:Y:S03]  /*1cb0*/  @P1 STS.U8 [UR4], R34 ;  /* 0x00000022ff001988 */ /* 0x0001e60008000004 */
.L_x_5:
[----:B------:R-:W-:Y:S01]  /*1cc0*/  USHF.L.U32 UR4, UR21, 0x15, URZ ;  /* 0x0000001515047899 */ /* 0x000fe200080006ff */
[C---:B0-----:R-:W-:Y:S01]  /*1cd0*/  LOP3.LUT R34, R33.reuse, 0x20, RZ, 0x3c, !PT ;  /* 0x0000002021227812 */ /* 0x041fe200078e3cff */
[----:B-----5:R0:W-:Y:S01]  /*1ce0*/  STS.U16 [R33+UR14+0xc400], R6 ;  /* 0x00c4000621007988 */ /* 0x0201e2000800040e */
[----:B------:R-:W-:Y:S01]  /*1cf0*/  LOP3.LUT R35, R33, 0x40, RZ, 0x3c, !PT ;  /* 0x0000004021237812 */ /* 0x000fe200078e3cff */
[----:B------:R-:W-:Y:S01]  /*1d00*/  ULOP3.LUT UR4, UR4, 0x600000, URZ, 0xc0, !UPT ;  /* 0x0060000004047892 */ /* 0x000fe2000f8ec0ff */
[----:B------:R-:W-:Y:S01]  /*1d10*/  LOP3.LUT P1, RZ, R71, 0x7f, RZ, 0xc0, !PT ;  /* 0x0000007f47ff7812 */ /* 0x000fe2000782c0ff */
[----:B------:R1:W-:Y:S01]  /*1d20*/  STS.U16 [R33+UR14+0xc000], R2 ;  /* 0x00c0000221007988 */ /* 0x0003e2000800040e */
[----:B------:R-:W-:Y:S01]  /*1d30*/  UMOV UR5, 0x1 ;  /* 0x0000000100057882 */ /* 0x000fe20000000000 */
[----:B------:R-:W-:Y:S01]  /*1d40*/  UIADD3 UR12, UPT, UPT, UR13, UR4, URZ ;  /* 0x000000040d0c7290 */ /* 0x000fe2000fffe0ff */
[----:B------:R-:W-:Y:S01]  /*1d50*/  PRMT R38, RZ, 0x7610, R38 ;  /* 0x00007610ff267816 */ /* 0x000fe20000000026 */
[----:B------:R-:W-:Y:S01]  /*1d60*/  STS.U16 [R33+UR14+0xc800], R10 ;  /* 0x00c8000a21007988 */ /* 0x000fe2000800040e */
[----:B------:R-:W-:Y:S01]  /*1d70*/  UIADD3 UR11, UPT, UPT, UR14, 0xe000, URZ ;  /* 0x0000e0000e0b7890 */ /* 0x000fe2000fffe0ff */
[----:B0-----:R-:W-:Y:S01]  /*1d80*/  LOP3.LUT R6, R33, 0x60, RZ, 0x3c, !PT ;  /* 0x0000006021067812 */ /* 0x001fe200078e3cff */
[----:B------:R-:W0:Y:S01]  /*1d90*/  LDCU UR7, c[0x0][0x3f0] ;  /* 0x00007e00ff0777ac */ /* 0x000e220008000800 */
[----:B------:R-:W-:Y:S01]  /*1da0*/  STS.U16 [R33+UR14+0xcc00], R14 ;  /* 0x00cc000e21007988 */ /* 0x000fe2000800040e */
[----:B------:R-:W-:-:S02]  /*1db0*/  PRMT R42, RZ, 0x7610, R42 ;  /* 0x00007610ff2a7816 */ /* 0x000fc4000000002a */
[----:B-1----:R-:W-:Y:S01]  /*1dc0*/  PRMT R2, RZ, 0x7610, R2 ;  /* 0x00007610ff027816 */ /* 0x002fe20000000002 */
[----:B------:R-:W-:Y:S01]  /*1dd0*/  STS.U16 [R33+UR14+0xd000], R18 ;  /* 0x00d0001221007988 */ /* 0x000fe2000800040e */
[----:B------:R-:W-:Y:S01]  /*1de0*/  VOTEU.ALL UP0, P1 ;  /* 0x0000000000ff7886 */ /* 0x000fe20000800000 */
[----:B------:R-:W-:Y:S01]  /*1df0*/  VOTEU.ALL UP1, P1 ;  /* 0x0000000000ff7886 */ /* 0x000fe20000820000 */
[----:B------:R-:W-:Y:S01]  /*1e00*/  PRMT R46, RZ, 0x7610, R46 ;  /* 0x00007610ff2e7816 */ /* 0x000fe2000000002e */
[----:B------:R-:W-:Y:S01]  /*1e10*/  STS.U16 [R33+UR14+0xd400], R22 ;  /* 0x00d4001621007988 */ /* 0x000fe2000800040e */
[----:B------:R-:W-:Y:S01]  /*1e20*/  PRMT R50, RZ, 0x7610, R50 ;  /* 0x00007610ff327816 */ /* 0x000fe20000000032 */
[----:B------:R-:W-:-:S04]  /*1e30*/  @!UP0 UIADD3 UR8, UPT, UPT, -UR5, 0x100000, URZ ;  /* 0x0010000005088890 */ /* 0x000fc8000fffe1ff */
[----:B------:R-:W-:Y:S02]  /*1e40*/  @!UP0 USHF.L.U32 UR9, UR8, 0xb, URZ ;  /* 0x0000000b08098899 */ /* 0x000fe400080006ff */
[----:B------:R-:W-:Y:S01]  /*1e50*/  @!UP0 USHF.L.U32 UR8, UR8, 0x1, URZ ;  /* 0x0000000108088899 */ /* 0x000fe200080006ff */
[----:B------:R-:W-:Y:S01]  /*1e60*/  STS.U16 [R33+UR14+0xd800], R26 ;  /* 0x00d8001a21007988 */ /* 0x000fe2000800040e */
[----:B------:R-:W-:Y:S02]  /*1e70*/  PRMT R54, RZ, 0x7610, R54 ;  /* 0x00007610ff367816 */ /* 0x000fe40000000036 */
[----:B------:R-:W-:Y:S01]  /*1e80*/  PRMT R58, RZ, 0x7610, R58 ;  /* 0x00007610ff3a7816 */ /* 0x000fe2000000003a */
[----:B------:R-:W-:Y:S01]  /*1e90*/  STS.U16 [R33+UR14+0xdc00], R30 ;  /* 0x00dc001e21007988 */ /* 0x000fe2000800040e */
[----:B0-----:R-:W-:Y:S02]  /*1ea0*/  ISETP.LT.AND P2, PT, RZ, UR7, PT ;  /* 0x00000007ff007c0c */ /* 0x001fe4000bf41270 */
[----:B------:R-:W-:Y:S01]  /*1eb0*/  PRMT R62, RZ, 0x7610, R62 ;  /* 0x00007610ff3e7816 */ /* 0x000fe2000000003e */
[----:B------:R0:W-:Y:S01]  /*1ec0*/  STS.U16 [R34+UR14+0xc100], R3 ;  /* 0x00c1000322007988 */ /* 0x0001e2000800040e */
[----:B------:R-:W-:-:S02]  /*1ed0*/  PRMT R66, RZ, 0x7610, R66 ;  /* 0x00007610ff427816 */ /* 0x000fc40000000042 */
[----:B------:R-:W-:Y:S01]  /*1ee0*/  PRMT R39, RZ, 0x7610, R39 ;  /* 0x00007610ff277816 */ /* 0x000fe20000000027 */
[----:B------:R1:W-:Y:S01]  /*1ef0*/  STS.U16 [R34+UR14+0xc500], R7 ;  /* 0x00c5000722007988 */ /* 0x0003e2000800040e */
[----:B------:R-:W-:Y:S02]  /*1f00*/  PRMT R43, RZ, 0x7610, R43 ;  /* 0x00007610ff2b7816 */ /* 0x000fe4000000002b */
[----:B------:R-:W-:Y:S01]  /*1f10*/  PRMT R47, RZ, 0x7610, R47 ;  /* 0x00007610ff2f7816 */ /* 0x000fe2000000002f */
[----:B------:R2:W-:Y:S01]  /*1f20*/  STS.U16 [R34+UR14+0xc900], R11 ;  /* 0x00c9000b22007988 */ /* 0x0005e2000800040e */
[----:B------:R-:W-:Y:S02]  /*1f30*/  PRMT R51, RZ, 0x7610, R51 ;  /* 0x00007610ff337816 */ /* 0x000fe40000000033 */
[----:B0-----:R-:W-:Y:S01]  /*1f40*/  PRMT R3, RZ, 0x7610, R3 ;  /* 0x00007610ff037816 */ /* 0x001fe20000000003 */
[----:B------:R0:W-:Y:S01]  /*1f50*/  STS.U16 [R34+UR14+0xcd00], R15 ;  /* 0x00cd000f22007988 */ /* 0x0001e2000800040e */
[----:B------:R-:W-:-:S02]  /*1f60*/  PRMT R55, RZ, 0x7610, R55 ;  /* 0x00007610ff377816 */ /* 0x000fc40000000037 */
[----:B-1----:R-:W-:Y:S01]  /*1f70*/  PRMT R7, RZ, 0x7610, R7 ;  /* 0x00007610ff077816 */ /* 0x002fe20000000007 */
[----:B------:R1:W-:Y:S01]  /*1f80*/  STS.U16 [R34+UR14+0xd100], R19 ;  /* 0x00d1001322007988 */ /* 0x0003e2000800040e */
[----:B------:R-:W-:Y:S02]  /*1f90*/  PRMT R59, RZ, 0x7610, R59 ;  /* 0x00007610ff3b7816 */ /* 0x000fe4000000003b */
[----:B--2---:R-:W-:Y:S01]  /*1fa0*/  PRMT R11, RZ, 0x7610, R11 ;  /* 0x00007610ff0b7816 */ /* 0x004fe2000000000b */
        /* <DEDUP_REMOVED lines=41> */
[----:B------:R-:W-:Y:S01]  /*2240*/  PRMT R60, RZ, 0x7610, R60 ;  /* 0x00007610ff3c7816 */ /* 0x000fe2000000003c */
[----:B------:R3:W-:Y:S01]  /*2250*/  STS.U16 [R6+UR14+0xcf00], R17 ;  /* 0x00cf001106007988 */ /* 0x0007e2000800040e */
[----:B------:R-:W-:Y:S02]  /*2260*/  PRMT R64, RZ, 0x7610, R64 ;  /* 0x00007610ff407816 */ /* 0x000fe40000000040 */
[----:B------:R-:W-:Y:S01]  /*2270*/  PRMT R68, RZ, 0x7610, R68 ;  /* 0x00007610ff447816 */ /* 0x000fe20000000044 */
[----:B------:R4:W-:Y:S01]  /*2280*/  STS.U16 [R6+UR14+0xd300], R21 ;  /* 0x00d3001506007988 */ /* 0x0009e2000800040e */
[----:B-1----:R-:W-:Y:S02]  /*2290*/  PRMT R5, RZ, 0x7610, R5 ;  /* 0x00007610ff057816 */ /* 0x002fe40000000005 */
[----:B--2---:R-:W-:Y:S01]  /*22a0*/  PRMT R9, RZ, 0x7610, R9 ;  /* 0x00007610ff097816 */ /* 0x004fe20000000009 */
[----:B------:R1:W-:Y:S01]  /*22b0*/  STS.U16 [R6+UR14+0xd700], R25 ;  /* 0x00d7001906007988 */ /* 0x0003e2000800040e */
[----:B0-----:R-:W-:-:S02]  /*22c0*/  PRMT R13, RZ, 0x7610, R13 ;  /* 0x00007610ff0d7816 */ /* 0x001fc4000000000d */
[----:B---3--:R-:W-:Y:S01]  /*22d0*/  PRMT R17, RZ, 0x7610, R17 ;  /* 0x00007610ff117816 */ /* 0x008fe20000000011 */
[----:B------:R0:W-:Y:S01]  /*22e0*/  STS.U16 [R6+UR14+0xdb00], R29 ;  /* 0x00db001d06007988 */ /* 0x0001e2000800040e */
[----:B------:R-:W-:Y:S02]  /*22f0*/  PRMT R37, RZ, 0x7610, R37 ;  /* 0x00007610ff257816 */ /* 0x000fe40000000025 */
[----:B----4-:R-:W-:Y:S01]  /*2300*/  PRMT R21, RZ, 0x7610, R21 ;  /* 0x00007610ff157816 */ /* 0x010fe20000000015 */
[----:B------:R2:W-:Y:S01]  /*2310*/  STS.U16 [R6+UR14+0xdf00], R45 ;  /* 0x00df002d06007988 */ /* 0x0005e2000800040e */
[----:B------:R-:W-:Y:S02]  /*2320*/  PRMT R41, RZ, 0x7610, R41 ;  /* 0x00007610ff297816 */ /* 0x000fe40000000029 */
[----:B-1----:R-:W-:Y:S01]  /*2330*/  PRMT R25, RZ, 0x7610, R25 ;  /* 0x00007610ff197816 */ /* 0x002fe20000000019 */
[----:B------:R-:W-:Y:S01]  /*2340*/  STTM.16dp32bit_t0_t15.x32 tmem[UR12], RZ ;  /* 0x000000ff000079ed */ /* 0x000fe20008a8000c */
[----:B------:R-:W-:Y:S01]  /*2350*/  STTM.16dp32bit_t16_t31.x32 tmem[UR12+0x20], RZ ;  /* 0x000020ff000079ed */ /* 0x000fe20008aa000c */
[----:B------:R-:W1:Y:S02]  /*2360*/  FENCE.VIEW.ASYNC.T ;  /* 0x00000000000073c6 */ /* 0x000e640000000200 */
[----:B-1----:R-:W-:Y:S01]  /*2370*/  BAR.SYNC.DEFER_BLOCKING 0x0 ;  /* 0x0000000000007b1d */ /* 0x002fe20000010000 */
[----:B0-----:R-:W-:-:S02]  /*2380*/  PRMT R29, RZ, 0x7610, R29 ;  /* 0x00007610ff1d7816 */ /* 0x001fc4000000001d */
[----:B------:R-:W-:Y:S02]  /*2390*/  PRMT R49, RZ, 0x7610, R49 ;  /* 0x00007610ff317816 */ /* 0x000fe40000000031 */
[----:B--2---:R-:W-:Y:S02]  /*23a0*/  PRMT R45, RZ, 0x7610, R45 ;  /* 0x00007610ff2d7816 */ /* 0x004fe4000000002d */
[----:B------:R-:W-:Y:S02]  /*23b0*/  PRMT R53, RZ, 0x7610, R53 ;  /* 0x00007610ff357816 */ /* 0x000fe40000000035 */
[----:B------:R-:W-:Y:S02]  /*23c0*/  PRMT R57, RZ, 0x7610, R57 ;  /* 0x00007610ff397816 */ /* 0x000fe40000000039 */
[----:B------:R-:W-:Y:S01]  /*23d0*/  PRMT R61, RZ, 0x7610, R61 ;  /* 0x00007610ff3d7816 */ /* 0x000fe2000000003d */
[----:B------:R-:W0:Y:S02]  /*23e0*/  FENCE.VIEW.ASYNC.S ;  /* 0x00000000000073c6 */ /* 0x000e240000000000 */
[----:B0-----:R0:W1:Y:S02]  /*23f0*/  @!UP1 SYNCS.EXCH.64 URZ, [UR11], UR8 ;  /* 0x000000080bff95b2 */ /* 0x0010640008000100 */
[----:B-1----:R-:W-:Y:S01]  /*2400*/  BAR.SYNC.DEFER_BLOCKING 0x0 ;  /* 0x0000000000007b1d */ /* 0x002fe20000010000 */
[----:B------:R-:W-:-:S05]  /*2410*/  PRMT R65, RZ, 0x7610, R65 ;  /* 0x00007610ff417816 */ /* 0x000fca0000000041 */
[----:B------:R-:W2:Y:S04]  /*2420*/  @P2 LDG.E.U16 R2, desc[UR28][R162.64] ;  /* 0x0000001ca2022981 */ /* 0x000ea8000c1e1500 */
[----:B------:R-:W3:Y:S04]  /*2430*/  @P2 LDG.E.U16 R8, desc[UR28][R160.64] ;  /* 0x0000001ca0082981 */ /* 0x000ee8000c1e1500 */
[----:B------:R-:W4:Y:S04]  /*2440*/  @P2 LDG.E.U16 R12, desc[UR28][R158.64] ;  /* 0x0000001c9e0c2981 */ /* 0x000f28000c1e1500 */
        /* <DEDUP_REMOVED lines=29> */
[----:B------:R-:W4:Y:S01]  /*2620*/  @P2 LDG.E.U16 R10, desc[UR28][R118.64] ;  /* 0x0000001c760a2981 */ /* 0x000f22000c1e1500 */
[----:B------:R-:W-:-:S03]  /*2630*/  PRMT R69, RZ, 0x7610, R69 ;  /* 0x00007610ff457816 */ /* 0x000fc60000000045 */
        /* <DEDUP_REMOVED lines=18> */
[----:B------:R1:W4:Y:S04]  /*2760*/  @P2 LDG.E.U16 R17, desc[UR28][R94.64] ;  /* 0x0000001c5e112981 */ /* 0x000328000c1e1500 */
[----:B------:R-:W4:Y:S04]  /*2770*/  @P2 LDG.E.U16 R21, desc[UR28][R92.64] ;  /* 0x0000001c5c152981 */ /* 0x000f28000c1e1500 */
[----:B------:R-:W4:Y:S01]  /*2780*/  @P2 LDG.E.U16 R25, desc[UR28][R90.64] ;  /* 0x0000001c5a192981 */ /* 0x000f22000c1e1500 */
[----:B0-----:R-:W-:-:S04]  /*2790*/  @!UP0 UIADD3 UR8, UPT, UPT, -UR5, 0x100000, URZ ;  /* 0x0010000005088890 */ /* 0x001fc8000fffe1ff */
[----:B------:R-:W-:Y:S02]  /*27a0*/  @!UP0 USHF.L.U32 UR9, UR8, 0xb, URZ ;  /* 0x0000000b08098899 */ /* 0x000fe400080006ff */
[----:B------:R-:W-:Y:S01]  /*27b0*/  @!UP0 USHF.L.U32 UR8, UR8, 0x1, URZ ;  /* 0x0000000108088899 */ /* 0x000fe200080006ff */
[----:B------:R-:W-:Y:S01]  /*27c0*/  VOTEU.ALL UP1, P1 ;  /* 0x0000000000ff7886 */ /* 0x000fe20000820000 */
[----:B-1----:R-:W0:Y:S01]  /*27d0*/  LDC R95, c[0x0][0x3d8] ;  /* 0x0000f600ff5f7b82 */ /* 0x002e220000000800 */
[----:B------:R-:W4:Y:S04]  /*27e0*/  @P2 LDG.E.U16 R29, desc[UR28][R88.64] ;  /* 0x0000001c581d2981 */ /* 0x000f28000c1e1500 */
[----:B------:R-:W4:Y:S04]  /*27f0*/  @P2 LDG.E.U16 R37, desc[UR28][R86.64] ;  /* 0x0000001c56252981 */ /* 0x000f28000c1e1500 */
[----:B------:R-:W4:Y:S01]  /*2800*/  @P2 LDG.E.U16 R41, desc[UR28][R84.64] ;  /* 0x0000001c54292981 */ /* 0x000f22000c1e1500 */
[----:B------:R1:W0:Y:S03]  /*2810*/  @!UP1 SYNCS.EXCH.64 URZ, [UR14+0xe008], UR8 ;  /* 0x00e008080eff95b2 */ /* 0x0002260008000100 */
[----:B------:R-:W4:Y:S04]  /*2820*/  @P2 LDG.E.U16 R45, desc[UR28][R250.64] ;  /* 0x0000001cfa2d2981 */ /* 0x000f28000c1e1500 */
[----:B------:R-:W4:Y:S04]  /*2830*/  @P2 LDG.E.U16 R49, desc[UR28][R242.64] ;  /* 0x0000001cf2312981 */ /* 0x000f28000c1e1500 */
[----:B------:R-:W4:Y:S01]  /*2840*/  @P2 LDG.E.U16 R53, desc[UR28][R234.64] ;  /* 0x0000001cea352981 */ /* 0x000f22000c1e1500 */
[----:B-1----:R-:W1:Y:S03]  /*2850*/  LDCU.64 UR8, c[0x0][0x3d0] ;  /* 0x00007a00ff0877ac */ /* 0x002e660008000a00 */
[----:B------:R-:W4:Y:S04]  /*2860*/  @P2 LDG.E.U16 R57, desc[UR28][R226.64] ;  /* 0x0000001ce2392981 */ /* 0x000f28000c1e1500 */
[----:B------:R-:W4:Y:S04]  /*2870*/  @P2 LDG.E.U16 R61, desc[UR28][R214.64] ;  /* 0x0000001cd63d2981 */ /* 0x000f28000c1e1500 */
[----:B------:R-:W4:Y:S04]  /*2880*/  @P2 LDG.E.U16 R65, desc[UR28][R206.64] ;  /* 0x0000001cce412981 */ /* 0x000f28000c1e1500 */
[----:B------:R-:W4:Y:S01]  /*2890*/  @P2 LDG.E.U16 R69, desc[UR28][R198.64] ;  /* 0x0000001cc6452981 */ /* 0x000f22000c1e1500 */
[----:B------:R-:W-:-:S04]  /*28a0*/  @!UP0 UIADD3 UR4, UPT, UPT, -UR5, 0x100000, URZ ;  /* 0x0010000005048890 */ /* 0x000fc8000fffe1ff */
[----:B------:R-:W-:Y:S02]  /*28b0*/  @!UP0 USHF.L.U32 UR5, UR4, 0xb, URZ ;  /* 0x0000000b04058899 */ /* 0x000fe400080006ff */
[----:B------:R-:W-:Y:S02]  /*28c0*/  @!UP0 USHF.L.U32 UR4, UR4, 0x1, URZ ;  /* 0x0000000104048899 */ /* 0x000fe400080006ff */
[----:B-1----:R-:W-:Y:S01]  /*28d0*/  UIMAD UR8, UR15, UR8, URZ ;  /* 0x000000080f0872a4 */ /* 0x002fe2000f8e02ff */
[----:B------:R-:W-:-:S03]  /*28e0*/  ISETP.EQ.U32.AND P3, PT, RZ, UR21, P2 ;  /* 0x00000015ff007c0c */ /* 0x000fc60009762070 */
[----:B------:R-:W-:Y:S02]  /*28f0*/  USHF.L.U32 UR6, UR8, 0x1, URZ ;  /* 0x0000000108067899 */ /* 0x000fe400080006ff */
[----:B------:R-:W-:Y:S01]  /*2900*/  UIMAD.WIDE UR16, UR8, 0x2, URZ ;  /* 0x00000002081078a5 */ /* 0x000fe2000f8e02ff */
[----:B------:R-:W-:Y:S01]  /*2910*/  VOTEU.ALL UP1, P1 ;  /* 0x0000000000ff7886 */ /* 0x000fe20000820000 */
[----:B------:R-:W-:Y:S01]  /*2920*/  UIADD3 UR10, UPT, UPT, UR13, 0x100000, URZ ;  /* 0x001000000d0a7890 */ /* 0x000fe2000fffe0ff */
[----:B--2---:R-:W-:Y:S04]  /*2930*/  STS.U16 [R33+UR14], R2 ;  /* 0x0000000221007988 */ /* 0x004fe8000800040e */
[----:B---3--:R-:W-:Y:S04]  /*2940*/  STS.U16 [R33+UR14+0x400], R8 ;  /* 0x0004000821007988 */ /* 0x008fe8000800040e */
[----:B----4-:R-:W-:Y:S04]  /*2950*/  STS.U16 [R33+UR14+0x800], R12 ;  /* 0x0008000c21007988 */ /* 0x010fe8000800040e */
[----:B------:R-:W-:Y:S04]  /*2960*/  STS.U16 [R33+UR14+0xc00], R16 ;  /* 0x000c001021007988 */ /* 0x000fe8000800040e */
        /* <DEDUP_REMOVED lines=28> */
[----:B------:R1:W-:Y:S02]  /*2b30*/  STS.U16 [R35+UR14+0x600], R10 ;  /* 0x0006000a23007988 */ /* 0x0003e4000800040e */
[----:B-1----:R-:W1:Y:S01]  /*2b40*/  LDC.64 R10, c[0x0][0x390] ;  /* 0x0000e400ff0a7b82 */ /* 0x002e620000000a00 */
[----:B------:R-:W-:Y:S01]  /*2b50*/  LOP3.LUT R2, R71, 0x7f, RZ, 0xc0, !PT ;  /* 0x0000007f47027812 */ /* 0x000fe200078ec0ff */
[----:B------:R2:W-:Y:S04]  /*2b60*/  STS.U16 [R35+UR14+0x200], R4 ;  /* 0x0002000423007988 */ /* 0x0005e8000800040e */
[----:B------:R-:W-:Y:S01]  /*2b70*/  IMAD R3, R2, UR9, RZ ;  /* 0x0000000902037c24 */ /* 0x000fe2000f8e02ff */
        /* <DEDUP_REMOVED lines=14> */
[----:B------:R3:W-:Y:S01]  /*2c60*/  STS.U16 [R6+UR14+0x300], R5 ;  /* 0x0003000506007988 */ /* 0x0007e2000800040e */
[----:B--2---:R-:W-:-:S03]  /*2c70*/  IMAD.HI R4, R3, 0x2, RZ ;  /* 0x0000000203047827 */ /* 0x004fc600078e02ff */
[----:B------:R2:W-:Y:S01]  /*2c80*/  STS.U16 [R6+UR14+0x700], R9 ;  /* 0x0007000906007988 */ /* 0x0005e2000800040e */
[----:B---3--:R-:W-:-:S03]  /*2c90*/  SHF.L.U32 R5, R3, 0x1, RZ ;  /* 0x0000000103057819 */ /* 0x008fc600000006ff */
[----:B------:R2:W-:Y:S01]  /*2ca0*/  STS.U16 [R6+UR14+0xb00], R13 ;  /* 0x000b000d06007988 */ /* 0x0005e2000800040e */
[----:B-1----:R-:W-:-:S03]  /*2cb0*/  IADD3 R2, P4, P5, R5, UR6, R10 ;  /* 0x0000000605027c10 */ /* 0x002fc6000fd9e00a */
[----:B------:R2:W-:Y:S01]  /*2cc0*/  STS.U16 [R6+UR14+0xf00], R17 ;  /* 0x000f001106007988 */ /* 0x0005e2000800040e */
[----:B------:R-:W-:-:S03]  /*2cd0*/  UIADD3 UR6, UPT, UPT, UR14, 0x4000, URZ ;  /* 0x000040000e067890 */ /* 0x000fc6000fffe0ff */
[----:B------:R2:W-:Y:S01]  /*2ce0*/  STS.U16 [R6+UR14+0x1300], R21 ;  /* 0x0013001506007988 */ /* 0x0005e2000800040e */
[----:B------:R-:W-:-:S03]  /*2cf0*/  IADD3.X R3, PT, PT, R4, UR17, R11, P4, P5 ;  /* 0x0000001104037c10 */ /* 0x000fc6000a7ea40b */
[----:B------:R2:W-:Y:S04]  /*2d00*/  STS.U16 [R6+UR14+0x1700], R25 ;  /* 0x0017001906007988 */ /* 0x0005e8000800040e */
        /* <DEDUP_REMOVED lines=9> */
[----:B------:R2:W-:Y:S01]  /*2da0*/  STS.U16 [R6+UR14+0x3f00], R69 ;  /* 0x003f004506007988 */ /* 0x0005e2000800040e */
[----:B0-----:R0:W-:Y:S06]  /*2db0*/  MEMBAR.ALL.CTA ;  /* 0x0000000000007992 */ /* 0x0011ec0000008000 */
[----:B0-----:R-:W-:Y:S04]  /*2dc0*/  FENCE.VIEW.ASYNC.S ;  /* 0x00000000000073c6 */ /* 0x001fe80000000000 */
[----:B------:R-:W0:Y:S02]  /*2dd0*/  FENCE.VIEW.ASYNC.S ;  /* 0x00000000000073c6 */ /* 0x000e240000000000 */
[----:B0-----:R2:W0:Y:S02]  /*2de0*/  @!UP1 SYNCS.EXCH.64 URZ, [UR14+0x4000], UR4 ;  /* 0x004000040eff95b2 */ /* 0x0014240008000100 */
[----:B0-----:R-:W-:Y:S06]  /*2df0*/  BAR.SYNC.DEFER_BLOCKING 0x0 ;  /* 0x0000000000007b1d */ /* 0x001fec0000010000 */
[----:B--2---:R-:W-:Y:S05]  /*2e00*/  @!P3 BRA `(.L_x_6) ;  /* 0x000000000084b947 */ /* 0x004fea0003800000 */
[----:B------:R-:W-:Y:S02]  /*2e10*/  UIADD3 UR4, UPT, UPT, UR14, 0xc000, URZ ;  /* 0x0000c0000e047890 */ /* 0x000fe4000fffe0ff */
[----:B------:R-:W-:Y:S02]  /*2e20*/  USHF.R.U32.HI UR18, URZ, 0x4, UR14 ;  /* 0x00000004ff127899 */ /* 0x000fe4000801160e */
[----:B------:R-:W-:Y:S02]  /*2e30*/  USHF.R.U32.HI UR4, URZ, 0x4, UR4 ;  /* 0x00000004ff047899 */ /* 0x000fe40008011604 */
[----:B------:R-:W-:Y:S02]  /*2e40*/  USGXT.U32 UR18, UR18, 0xe ;  /* 0x0000000e1212789a */ /* 0x000fe40008000000 */
[----:B------:R-:W-:Y:S02]  /*2e50*/  USGXT.U32 UR16, UR4, 0xe ;  /* 0x0000000e0410789a */ /* 0x000fe40008000000 */
[----:B------:R-:W-:-:S02]  /*2e60*/  UIADD3 UR32, UP2, UPT, UR18, 0x2, URZ ;  /* 0x0000000212207890 */ /* 0x000fc4000ff5e0ff */
[----:B------:R-:W-:Y:S01]  /*2e70*/  UIADD3 UR34, UP1, UPT, UR16, 0x80, URZ ;  /* 0x0000008010227890 */ /* 0x000fe2000ff3e0ff */
[----:B------:R-:W-:Y:S01]  /*2e80*/  UMOV UR4, URZ ;  /* 0x000000ff00047c82 */ /* 0x000fe20008000000 */
[----:B------:R-:W-:Y:S01]  /*2e90*/  UMOV UR36, 0x0 ;  /* 0x0000000000247882 */ /* 0x000fe20000000000 */
[----:B------:R-:W-:Y:S02]  /*2ea0*/  UIADD3.X UR33, UPT, UPT, UR4, 0x40004040, URZ, UP2, !UPT ;  /* 0x4000404004217890 */ /* 0x000fe400097fe4ff */
[----:B------:R-:W-:Y:S02]  /*2eb0*/  UIADD3.X UR35, UPT, UPT, UR4, 0x40004040, URZ, UP1, !UPT ;  /* 0x4000404004237890 */ /* 0x000fe40008ffe4ff */
[----:B------:R-:W-:Y:S02]  /*2ec0*/  UIADD3.64 UR24, UPT, UPT, UR32, 0x2, URZ ;  /* 0x0000000220187897 */ /* 0x000fe4000fffe0ff */
[----:B------:R-:W-:Y:S02]  /*2ed0*/  UIADD3.64 UR22, UPT, UPT, UR34, 0x80, URZ ;  /* 0x0000008022167897 */ /* 0x000fe4000fffe0ff */
[----:B------:R-:W-:-:S02]  /*2ee0*/  UIADD3.64 UR30, UPT, UPT, UR32, 0x4, URZ ;  /* 0x00000004201e7897 */ /* 0x000fc4000fffe0ff */
[----:B------:R-:W-:Y:S01]  /*2ef0*/  UIADD3.64 UR26, UPT, UPT, UR34, 0x100, URZ ;  /* 0x00000100221a7897 */ /* 0x000fe2000fffe0ff */
[----:B------:R-:W-:Y:S01]  /*2f00*/  UMOV UR37, 0x4208010 ;  /* 0x0420801000257882 */ /* 0x000fe20000000000 */
[----:B------:R-:W-:Y:S01]  /*2f10*/  UMOV UR19, 0x40004040 ;  /* 0x4000404000137882 */ /* 0x000fe20000000000 */
[----:B------:R-:W-:Y:S01]  /*2f20*/  UMOV UR17, 0x40004040 ;  /* 0x4000404000117882 */ /* 0x000fe20000000000 */
[----:B------:R-:W-:Y:S01]  /*2f30*/  UMOV UR38, 0x0 ;  /* 0x0000000000267882 */ /* 0x000fe20000000000 */
[----:B------:R-:W-:Y:S01]  /*2f40*/  UMOV UR39, 0x4208010 ;  /* 0x0420801000277882 */ /* 0x000fe20000000000 */
[----:B------:R-:W-:Y:S01]  /*2f50*/  UMOV UR40, 0x0 ;  /* 0x0000000000287882 */ /* 0x000fe20000000000 */
[----:B------:R-:W-:Y:S01]  /*2f60*/  UMOV UR41, 0x4208010 ;  /* 0x0420801000297882 */ /* 0x000fe20000000000 */
[----:B------:R-:W-:Y:S01]  /*2f70*/  UMOV UR4, UR6 ;  /* 0x0000000600047c82 */ /* 0x000fe20008000000 */
[----:B------:R-:W-:Y:S01]  /*2f80*/  UMOV UR5, URZ ;  /* 0x000000ff00057c82 */ /* 0x000fe20008000000 */
[----:B------:R0:W-:Y:S01]  /*2f90*/  UTCHMMA gdesc[UR16], gdesc[UR18], tmem[UR10], tmem[UR36], idesc[UR37], !UPT ;  /* 0x00ff2412100075ea */ /* 0x0001e2000f80000a */
[----:B------:R-:W-:Y:S01]  /*2fa0*/  UMOV UR42, 0x0 ;  /* 0x00000000002a7882 */ /* 0x000fe20000000000 */
[----:B------:R-:W-:Y:S01]  /*2fb0*/  UMOV UR43, 0x4208010 ;  /* 0x04208010002b7882 */ /* 0x000fe20000000000 */
[----:B------:R0:W-:Y:S01]  /*2fc0*/  UTCHMMA gdesc[UR34], gdesc[UR32], tmem[UR10], tmem[UR38], idesc[UR39], UPT ;  /* 0x00ff2620220075ea */ /* 0x0001e2000b80000a */
[----:B------:R-:W-:Y:S01]  /*2fd0*/  UMOV UR4, UR4 ;  /* 0x0000000400047c82 */ /* 0x000fe20008000000 */
[----:B------:R0:W-:Y:S01]  /*2fe0*/  UTCHMMA gdesc[UR22], gdesc[UR24], tmem[UR10], tmem[UR40], idesc[UR41], UPT ;  /* 0x00ff2818160075ea */ /* 0x0001e2000b80000a */
[----:B------:R0:W-:Y:S01]  /*2ff0*/  UTCHMMA gdesc[UR26], gdesc[UR30], tmem[UR10], tmem[UR42], idesc[UR43], UPT ;  /* 0x00ff2a1e1a0075ea */ /* 0x0001e2000b80000a */
[----:B------:R0:W-:Y:S01]  /*3000*/  UTCBAR [UR4], URZ ;  /* 0x000000ff040073e9 */ /* 0x0001e200080000ff */
[----:B------:R-:W-:Y:S01]  /*3010*/  NOP ;  /* 0x0000000000007918 */ /* 0x000fe20000000000 */
.L_x_6:
[----:B------:R-:W-:Y:S05]  /*3020*/  @!P2 BRA `(.L_x_7) ;  /* 0x000000000008a947 */ /* 0x000fea0003800000 */
[----:B------:R-:W1:Y:S02]  /*3030*/  SYNCS.PHASECHK.TRANS64.TRYWAIT P4, [UR14+0x4000], RZ ;  /* 0x004000ffff0075a7 */ /* 0x000e64000808110e */
[----:B-1----:R-:W-:Y:S05]  /*3040*/  @!P4 BRA `(.L_x_8) ;  /* 0x0000009000d0c947 */ /* 0x002fea0003800000 */
.L_x_7:
[----:B------:R-:W-:Y:S01]  /*3050*/  BAR.SYNC.DEFER_BLOCKING 0x0 ;  /* 0x0000000000007b1d */ /* 0x000fe20000010000 */
[C---:B------:R-:W-:Y:S01]  /*3060*/  IMAD.SHL.U32 R71, R95.reuse, 0x8, RZ ;  /* 0x000000085f477824 */ /* 0x040fe200078e00ff */
[C---:B------:R-:W-:Y:S02]  /*3070*/  SHF.L.U32 R73, R95.reuse, 0x4, RZ ;  /* 0x000000045f497819 */ /* 0x040fe400000006ff */
[CC--:B------:R-:W-:Y:S02]  /*3080*/  LEA R188, P4, R95.reuse, R2.reuse, 0x4 ;  /* 0x000000025fbc7211 */ /* 0x0c0fe400078820ff */
[----:B0-----:R-:W0:Y:S01]  /*3090*/  LDCU UR4, c[0x0][0x3a8] ;  /* 0x00007500ff0477ac */ /* 0x001e220008000800 */
[----:B------:R-:W-:Y:S01]  /*30a0*/  LEA R178, P5, R95, R2, 0x5 ;  /* 0x000000025fb27211 */ /* 0x000fe200078a28ff */
[----:B------:R-:W-:Y:S01]  /*30b0*/  LDTM.16dp32bit_t0_t15.x64 R4, tmem[UR12+0x100000] ;  /* 0x1000000c000479ee */ /* 0x000fe20008b00000 */
[----:B------:R-:W0:Y:S01]  /*30c0*/  LDTM.16dp32bit_t16_t31.x64 R4, tmem[UR12+0x100040] ;  /* 0x1000400c000479ee */ /* 0x000e220008b20000 */
[----:B------:R-:W-:-:S02]  /*30d0*/  LEA.HI.X.SX32 R189, R71, R3, 0x1, P4 ;  /* 0x0000000347bd7211 */ /* 0x000fc400020f0eff */
[----:B------:R-:W-:Y:S02]  /*30e0*/  LEA.HI.X.SX32 R179, R73, R3, 0x1, P5 ;  /* 0x0000000349b37211 */ /* 0x000fe400028f0eff */
[----:B------:R-:W-:Y:S02]  /*30f0*/  PRMT R68, RZ, 0x7610, R68 ;  /* 0x00007610ff447816 */ /* 0x000fe40000000044 */
[----:B------:R-:W-:Y:S02]  /*3100*/  PRMT R70, RZ, 0x7610, R70 ;  /* 0x00007610ff467816 */ /* 0x000fe40000000046 */
[----:B------:R-:W-:Y:S01]  /*3110*/  PRMT R69, RZ, 0x7610, R69 ;  /* 0x00007610ff457816 */ /* 0x000fe20000000045 */
[----:B------:R-:W1:Y:S01]  /*3120*/  @!P1 SYNCS.CCTL.IV [UR14+0x4000] ;  /* 0x00400000ff0099b1 */ /* 0x000e62000800000e */
[----:B------:R-:W-:Y:S01]  /*3130*/  NOP ;  /* 0x0000000000007918 */ /* 0x000fe20000000000 */
[----:B------:R-:W1:Y:S04]  /*3140*/  @P2 LDG.E.U16 R68, desc[UR28][R2.64] ;  /* 0x0000001c02442981 */ /* 0x000e68000c1e1500 */
[----:B------:R-:W2:Y:S01]  /*3150*/  @P2 LDG.E.U16 R70, desc[UR28][R188.64] ;  /* 0x0000001cbc462981 */ /* 0x000ea2000c1e1500 */
[----:B0-----:R-:W-:Y:S01]  /*3160*/  FMUL R71, R4, UR4 ;  /* 0x0000000404477c20 */ /* 0x001fe20008400000 */
[----:B------:R-:W-:Y:S01]  /*3170*/  FMUL R72, R5, UR4 ;  /* 0x0000000405487c20 */ /* 0x000fe20008400000 */
[----:B------:R-:W-:Y:S01]  /*3180*/  FMUL R73, R6, UR4 ;  /* 0x0000000406497c20 */ /* 0x000fe20008400000 */
[----:B------:R-:W-:Y:S01]  /*3190*/  FMUL R74, R7, UR4 ;  /* 0x00000004074a7c20 */ /* 0x000fe20008400000 */
[----:B------:R-:W-:Y:S01]  /*31a0*/  FMUL R75, R8, UR4 ;  /* 0x00000004084b7c20 */ /* 0x000fe20008400000 */
[----:B------:R-:W3:Y:S01]  /*31b0*/  @P2 LDG.E.U16 R69, desc[UR28][R178.64] ;  /* 0x0000001cb2452981 */ /* 0x000ee2000c1e1500 */
[----:B------:R-:W-:Y:S01]  /*31c0*/  FMUL R124, R65, UR4 ;  /* 0x00000004417c7c20 */ /* 0x000fe20008400000 */
[----:B------:R-:W-:Y:S01]  /*31d0*/  FMNMX3 R73, R71, R72, R73, !PT ;  /* 0x0000004847497276 */ /* 0x000fe20007800049 */
[----:B------:R-:W-:Y:S01]  /*31e0*/  FMUL R71, R9, UR4 ;  /* 0x0000000409477c20 */ /* 0x000fe20008400000 */
[----:B------:R-:W-:Y:S01]  /*31f0*/  FMUL R72, R10, UR4 ;  /* 0x000000040a487c20 */ /* 0x000fe20008400000 */
[C---:B------:R-:W-:Y:S01]  /*3200*/  LEA R158, P5, R95.reuse, R2, 0x6 ;  /* 0x000000025f9e7211 */ /* 0x040fe200078a30ff */
[----:B------:R-:W-:Y:S01]  /*3210*/  IMAD R139, R95, 0x60, RZ ;  /* 0x000000605f8b7824 */ /* 0x000fe200078e02ff */
[----:B------:R-:W-:Y:S01]  /*3220*/  FMNMX3 R75, R73, R74, R75, !PT ;  /* 0x0000004a494b7276 */ /* 0x000fe2000780004b */
[----:B------:R-:W-:Y:S01]  /*3230*/  FMUL R73, R11, UR4 ;  /* 0x000000040b497c20 */ /* 0x000fe20008400000 */
[----:B------:R-:W-:Y:S01]  /*3240*/  FMUL R74, R12, UR4 ;  /* 0x000000040c4a7c20 */ /* 0x000fe20008400000 */
        /* <DEDUP_REMOVED lines=12> */
[----:B------:R-:W-:-:S02]  /*3310*/  PRMT R88, RZ, 0x7610, R88 ;  /* 0x00007610ff587816 */ /* 0x000fc40000000058 */
[----:B------:R-:W-:Y:S01]  /*3320*/  FMNMX3 R75, R75, R73, R74, !PT ;  /* 0x000000494b4b7276 */ /* 0x000fe2000780004a */
[----:B------:R-:W-:Y:S01]  /*3330*/  FMUL R73, R19, UR4 ;  /* 0x0000000413497c20 */ /* 0x000fe20008400000 */
[----:B------:R-:W-:Y:S01]  /*3340*/  FMUL R74, R20, UR4 ;  /* 0x00000004144a7c20 */ /* 0x000fe20008400000 */
[----:B------:R-:W-:Y:S02]  /*3350*/  PRMT R85, RZ, 0x7610, R85 ;  /* 0x00007610ff557816 */ /* 0x000fe40000000055 */
[----:B------:R-:W-:Y:S01]  /*3360*/  FMNMX3 R75, R75, R71, R72, !PT ;  /* 0x000000474b4b7276 */ /* 0x000fe20007800048 */
[----:B------:R-:W-:Y:S01]  /*3370*/  FMUL R71, R21, UR4 ;  /* 0x0000000415477c20 */ /* 0x000fe20008400000 */
[----:B------:R-:W-:Y:S01]  /*3380*/  FMUL R72, R22, UR4 ;  /* 0x0000000416487c20 */ /* 0x000fe20008400000 */
[----:B------:R-:W-:Y:S02]  /*3390*/  PRMT R82, RZ, 0x7610, R82 ;  /* 0x00007610ff527816 */ /* 0x000fe40000000052 */
        /* <DEDUP_REMOVED lines=34> */
[----:B------:R-:W-:Y:S02]  /*35c0*/  FMUL R74, R40, UR4 ;  /* 0x00000004284a7c20 */ /* 0x000fe40008400000 */
[----:B------:R-:W-:Y:S01]  /*35d0*/  FMNMX3 R75, R75, R71, R72, !PT ;  /* 0x000000474b4b7276 */ /* 0x000fe20007800048 */
[----:B------:R-:W-:Y:S01]  /*35e0*/  FMUL R71, R41, UR4 ;  /* 0x0000000429477c20 */ /* 0x000fe20008400000 */
[----:B------:R-:W-:-:S02]  /*35f0*/  FMUL R72, R42, UR4 ;  /* 0x000000042a487c20 */ /* 0x000fc40008400000 */
[----:B------:R-:W-:Y:S01]  /*3600*/  FMNMX3 R75, R75, R73, R74, !PT ;  /* 0x000000494b4b7276 */ /* 0x000fe2000780004a */
[----:B------:R-:W-:Y:S01]  /*3610*/  FMUL R73, R43, UR4 ;  /* 0x000000042b497c20 */ /* 0x000fe20008400000 */
[----:B------:R-:W-:Y:S02]  /*3620*/  FMUL R74, R44, UR4 ;  /* 0x000000042c4a7c20 */ /* 0x000fe40008400000 */
        /* <DEDUP_REMOVED lines=31> */
[----:B------:R-:W-:-:S03]  /*3820*/  FMUL R71, R66, UR4 ;  /* 0x0000000442477c20 */ /* 0x000fc60008400000 */
[----:B------:R-:W-:Y:S01]  /*3830*/  FMNMX3 R72, R72, R73, R74, !PT ;  /* 0x0000004948487276 */ /* 0x000fe2000780004a */
[----:B------:R-:W-:-:S03]  /*3840*/  IMAD R73, R95, 0x30, RZ ;  /* 0x000000305f497824 */ /* 0x000fc600078e02ff */
[----:B------:R-:W-:Y:S02]  /*3850*/  FMNMX3 R124, R72, R124, R71, !PT ;  /* 0x0000007c487c7276 */ /* 0x000fe40007800047 */
[----:B------:R-:W-:Y:S02]  /*3860*/  SHF.L.U32 R71, R95, 0x5, RZ ;  /* 0x000000055f477819 */ /* 0x000fe400000006ff */
[-C--:B------:R-:W-:Y:S02]  /*3870*/  IADD3 R168, P4, PT, R73, R2.reuse, RZ ;  /* 0x0000000249a87210 */ /* 0x080fe40007f9e0ff */
[-C--:B------:R-:W-:Y:S02]  /*3880*/  LEA.HI.X.SX32 R159, R71, R3.reuse, 0x1, P5 ;  /* 0x00000003479f7211 */ /* 0x080fe400028f0eff */
[-C--:B------:R-:W-:Y:S02]  /*3890*/  IADD3 R138, P5, PT, R139, R2.reuse, RZ ;  /* 0x000000028b8a7210 */ /* 0x080fe40007fbe0ff */
[C---:B------:R-:W-:Y:S01]  /*38a0*/  SHF.L.U32 R71, R95.reuse, 0x1, RZ ;  /* 0x000000015f477819 */ /* 0x040fe200000006ff */
[C---:B------:R-:W-:Y:S01]  /*38b0*/  IMAD R131, R95.reuse, 0x70, RZ ;  /* 0x000000705f837824 */ /* 0x040fe200078e02ff */
[-C--:B------:R-:W-:Y:S01]  /*38c0*/  LEA.HI.X.SX32 R169, R180, R3.reuse, 0x1, P4 ;  /* 0x00000003b4a97211 */ /* 0x080fe200020f0eff */
[----:B------:R-:W-:Y:S01]  /*38d0*/  IMAD R74, R95, 0x32, RZ ;  /* 0x000000325f4a7824 */ /* 0x000fe200078e02ff */
[-C--:B------:R-:W-:Y:S01]  /*38e0*/  IADD3 R146, P4, PT, R147, R2.reuse, RZ ;  /* 0x0000000293927210 */ /* 0x080fe20007f9e0ff */
[----:B------:R-:W-:Y:S01]  /*38f0*/  IMAD R160, R95, 0x38, RZ ;  /* 0x000000385fa07824 */ /* 0x000fe200078e02ff */
[-C--:B------:R-:W-:Y:S01]  /*3900*/  LEA.HI.X.SX32 R139, R73, R3.reuse, 0x1, P5 ;  /* 0x00000003498b7211 */ /* 0x080fe200028f0eff */
[----:B------:R-:W-:Y:S01]  /*3910*/  IMAD R72, R95, 0x12, RZ ;  /* 0x000000125f487824 */ /* 0x000fe200078e02ff */
[-C--:B------:R-:W-:Y:S01]  /*3920*/  IADD3 R196, P5, PT, R71, R2.reuse, RZ ;  /* 0x0000000247c47210 */ /* 0x080fe20007fbe0ff */
[C---:B------:R-:W-:Y:S01]  /*3930*/  IMAD R73, R95.reuse, 0x22, RZ ;  /* 0x000000225f497824 */ /* 0x040fe200078e02ff */
[-C--:B------:R-:W-:Y:S01]  /*3940*/  LEA.HI.X.SX32 R147, R170, R3.reuse, 0x1, P4 ;  /* 0x00000003aa937211 */ /* 0x080fe200020f0eff */
[----:B------:R-:W-:Y:S01]  /*3950*/  IMAD R83, R95, 0x19, RZ ;  /* 0x000000195f537824 */ /* 0x000fe200078e02ff */
[-C--:B------:R-:W-:Y:S01]  /*3960*/  IADD3 R130, P4, PT, R131, R2.reuse, RZ ;  /* 0x0000000283827210 */ /* 0x080fe20007f9e0ff */
[C---:B------:R-:W-:Y:S01]  /*3970*/  IMAD R145, R95.reuse, 0x52, RZ ;  /* 0x000000525f917824 */ /* 0x040fe200078e02ff */
[CC--:B------:R-:W-:Y:S01]  /*3980*/  LEA.HI.X.SX32 R197, R95.reuse, R3.reuse, 0x1, P5 ;  /* 0x000000035fc57211 */ /* 0x0c0fe200028f0eff */
[C---:B------:R-:W-:Y:S01]  /*3990*/  IMAD R77, R95.reuse, 0x9, RZ ;  /* 0x000000095f4d7824 */ /* 0x040fe200078e02ff */
[-C--:B------:R-:W-:Y:S01]  /*39a0*/  IADD3 R166, P5, PT, R74, R2.reuse, RZ ;  /* 0x000000024aa67210 */ /* 0x080fe20007fbe0ff */
[C---:B------:R-:W-:Y:S01]  /*39b0*/  IMAD R89, R95.reuse, 0x11, RZ ;  /* 0x000000115f597824 */ /* 0x040fe200078e02ff */
[-C--:B------:R-:W-:Y:S01]  /*39c0*/  LEA.HI.X.SX32 R131, R160, R3.reuse, 0x1, P4 ;  /* 0x00000003a0837211 */ /* 0x080fe200020f0eff */
[C---:B------:R-:W-:Y:S01]  /*39d0*/  IMAD R157, R95.reuse, 0x42, RZ ;  /* 0x000000425f9d7824 */ /* 0x040fe200078e02ff */
[-C--:B------:R-:W-:Y:S01]  /*39e0*/  IADD3 R186, P6, PT, R72, R2.reuse, RZ ;  /* 0x0000000248ba7210 */ /* 0x080fe20007fde0ff */
[----:B------:R-:W-:Y:S01]  /*39f0*/  IMAD R80, R95, 0x29, RZ ;  /* 0x000000295f507824 */ /* 0x000fe200078e02ff */
[-C--:B------:R-:W-:Y:S01]  /*3a00*/  IADD3 R176, P4, PT, R73, R2.reuse, RZ ;  /* 0x0000000249b07210 */ /* 0x080fe20007f9e0ff */
[----:B------:R-:W-:Y:S01]  /*3a10*/  IMAD R128, R95, 0x72, RZ ;  /* 0x000000725f807824 */ /* 0x000fe200078e02ff */
[-C--:B------:R-:W-:Y:S01]  /*3a20*/  LEA.HI.X.SX32 R167, R83, R3.reuse, 0x1, P5 ;  /* 0x0000000353a77211 */ /* 0x080fe200028f0eff */
[----:B------:R-:W-:Y:S01]  /*3a30*/  IMAD R136, R95, 0x62, RZ ;  /* 0x000000625f887824 */ /* 0x000fe200078e02ff */
[-C--:B------:R-:W-:Y:S01]  /*3a40*/  IADD3 R144, P5, PT, R145, R2.reuse, RZ ;  /* 0x0000000291907210 */ /* 0x080fe20007fbe0ff */
[----:B------:R-:W-:Y:S01]  /*3a50*/  IMAD R97, R95, 0x24, RZ ;  /* 0x000000245f617824 */ /* 0x000fe200078e02ff */
[-C--:B------:R-:W-:Y:S01]  /*3a60*/  LEA.HI.X.SX32 R187, R77, R3.reuse, 0x1, P6 ;  /* 0x000000034dbb7211 */ /* 0x080fe200030f0eff */
[----:B------:R-:W-:Y:S01]  /*3a70*/  IMAD R77, R95, 0x21, RZ ;  /* 0x000000215f4d7824 */ /* 0x000fe200078e02ff */
[-C--:B------:R-:W-:Y:S01]  /*3a80*/  LEA.HI.X.SX32 R177, R89, R3.reuse, 0x1, P4 ;  /* 0x0000000359b17211 */ /* 0x080fe200020f0eff */
[----:B------:R-:W-:Y:S01]  /*3a90*/  IMAD R98, R95, 0x34, RZ ;  /* 0x000000345f627824 */ /* 0x000fe200078e02ff */
[-C--:B------:R-:W-:Y:S01]  /*3aa0*/  IADD3 R156, P4, PT, R157, R2.reuse, RZ ;  /* 0x000000029d9c7210 */ /* 0x080fe20007f9e0ff */
[C---:B------:R-:W-:Y:S01]  /*3ab0*/  IMAD R152, R95.reuse, 0x44, RZ ;  /* 0x000000445f987824 */ /* 0x040fe200078e02ff */
[-C--:B------:R-:W-:Y:S01]  /*3ac0*/  LEA.HI.X.SX32 R145, R80, R3.reuse, 0x1, P5 ;  /* 0x0000000350917211 */ /* 0x080fe200028f0eff */
[C---:B------:R-:W-:Y:S01]  /*3ad0*/  IMAD R80, R95.reuse, 0x39, RZ ;  /* 0x000000395f507824 */ /* 0x040fe200078e02ff */
[-C--:B------:R-:W-:Y:S01]  /*3ae0*/  IADD3 R128, P5, PT, R128, R2.reuse, RZ ;  /* 0x0000000280807210 */ /* 0x080fe20007fbe0ff */
[----:B------:R-:W-:Y:S01]  /*3af0*/  IMAD R96, R95, 0x14, RZ ;  /* 0x000000145f607824 */ /* 0x000fe200078e02ff */
[-C--:B------:R-:W-:Y:S01]  /*3b00*/  LEA.HI.X.SX32 R157, R77, R3.reuse, 0x1, P4 ;  /* 0x000000034d9d7211 */ /* 0x080fe200020f0eff */
[C---:B------:R-:W-:Y:S01]  /*3b10*/  IMAD R77, R95.reuse, 0x31, RZ ;  /* 0x000000315f4d7824 */ /* 0x040fe200078e02ff */
[-C--:B------:R-:W-:Y:S01]  /*3b20*/  IADD3 R136, P4, PT, R136, R2.reuse, RZ ;  /* 0x0000000288887210 */ /* 0x080fe20007f9e0ff */
[C---:B------:R-:W-:Y:S01]  /*3b30*/  IMAD R220, R95.reuse, 0x1a, RZ ;  /* 0x0000001a5fdc7824 */ /* 0x040fe200078e02ff */
[-C--:B------:R-:W-:Y:S01]  /*3b40*/  LEA.HI.X.SX32 R129, R80, R3.reuse, 0x1, P5 ;  /* 0x0000000350817211 */ /* 0x080fe200028f0eff */
[C---:B------:R-:W-:Y:S01]  /*3b50*/  IMAD R142, R95.reuse, 0x54, RZ ;  /* 0x000000545f8e7824 */ /* 0x040fe200078e02ff */
[----:B------:R-:W-:Y:S01]  /*3b60*/  LEA R194, P5, R95, R2, 0x2 ;  /* 0x000000025fc27211 */ /* 0x000fe200078a10ff */
[----:B------:R-:W4:Y:S01]  /*3b70*/  @P2 LDG.E.U16 R88, desc[UR28][R168.64] ;  /* 0x0000001ca8582981 */ /* 0x000f22000c1e1500 */
[----:B------:R-:W-:-:S02]  /*3b80*/  LEA.HI.X.SX32 R137, R77, R3, 0x1, P4 ;  /* 0x000000034d897211 */ /* 0x000fc400020f0eff */
[-C--:B------:R-:W-:Y:S01]  /*3b90*/  IADD3 R174, P4, PT, R97, R2.reuse, RZ ;  /* 0x0000000261ae7210 */ /* 0x080fe20007f9e0ff */
[----:B------:R-:W4:Y:S01]  /*3ba0*/  @P2 LDG.E.U16 R85, desc[UR28][R158.64] ;  /* 0x0000001c9e552981 */ /* 0x000f22000c1e1500 */
[-C--:B------:R-:W-:Y:S02]  /*3bb0*/  LEA.HI.X.SX32 R195, R71, R3.reuse, 0x1, P5 ;  /* 0x0000000347c37211 */ /* 0x080fe400028f0eff */
[-C--:B------:R-:W-:Y:S01]  /*3bc0*/  IADD3 R164, P5, PT, R98, R2.reuse, RZ ;  /* 0x0000000262a47210 */ /* 0x080fe20007fbe0ff */
[----:B------:R-:W4:Y:S01]  /*3bd0*/  @P2 LDG.E.U16 R82, desc[UR28][R146.64] ;  /* 0x0000001c92522981 */ /* 0x000f22000c1e1500 */
[-C--:B------:R-:W-:Y:S01]  /*3be0*/  LEA.HI.X.SX32 R175, R72, R3.reuse, 0x1, P4 ;  /* 0x0000000348af7211 */ /* 0x080fe200020f0eff */
[C---:B------:R-:W-:Y:S01]  /*3bf0*/  IMAD R116, R95.reuse, 0xa, RZ ;  /* 0x0000000a5f747824 */ /* 0x040fe200078e02ff */
[-C--:B------:R-:W-:Y:S01]  /*3c00*/  IADD3 R152, P4, PT, R152, R2.reuse, RZ ;  /* 0x0000000298987210 */ /* 0x080fe20007f9e0ff */
[----:B------:R-:W4:Y:S01]  /*3c10*/  @P2 LDG.E.U16 R79, desc[UR28][R138.64] ;  /* 0x0000001c8a4f2981 */ /* 0x000f22000c1e1500 */
[C---:B------:R-:W-:Y:S01]  /*3c20*/  IMAD R134, R95.reuse, 0x64, RZ ;  /* 0x000000645f867824 */ /* 0x040fe200078e02ff */
[----:B------:R-:W-:Y:S01]  /*3c30*/  PRMT R78, RZ, 0x7610, R78 ;  /* 0x00007610ff4e7816 */ /* 0x000fe2000000004e */
[C---:B------:R-:W-:Y:S01]  /*3c40*/  IMAD R221, R95.reuse, 0x2a, RZ ;  /* 0x0000002a5fdd7824 */ /* 0x040fe200078e02ff */
[----:B------:R-:W4:Y:S01]  /*3c50*/  @P2 LDG.E.U16 R76, desc[UR28][R130.64] ;  /* 0x0000001c824c2981 */ /* 0x000f22000c1e1500 */
[----:B------:R-:W-:Y:S01]  /*3c60*/  IADD3 R184, P6, PT, R96, R2, RZ ;  /* 0x0000000260b87210 */ /* 0x000fe20007fde0ff */
[----:B------:R-:W-:Y:S01]  /*3c70*/  IMAD R126, R95, 0x74, RZ ;  /* 0x000000745f7e7824 */ /* 0x000fe200078e02ff */
[----:B------:R-:W-:Y:S01]  /*3c80*/  LEA.HI.X.SX32 R165, R220, R3, 0x1, P5 ;  /* 0x00000003dca57211 */ /* 0x000fe200028f0eff */
[----:B------:R-:W4:Y:S01]  /*3c90*/  @P2 LDG.E.U16 R94, desc[UR28][R196.64] ;  /* 0x0000001cc45e2981 */ /* 0x000f22000c1e1500 */
[----:B------:R-:W-:-:S02]  /*3ca0*/  PRMT R75, RZ, 0x7610, R75 ;  /* 0x00007610ff4b7816 */ /* 0x000fc4000000004b */
[----:B------:R-:W-:Y:S01]  /*3cb0*/  IADD3 R142, P5, PT, R142, R2, RZ ;  /* 0x000000028e8e7210 */ /* 0x000fe20007fbe0ff */
[----:B------:R-:W4:Y:S01]  /*3cc0*/  @P2 LDG.E.U16 R92, desc[UR28][R186.64] ;  /* 0x0000001cba5c2981 */ /* 0x000f22000c1e1500 */
[----:B------:R-:W-:Y:S02]  /*3cd0*/  PRMT R93, RZ, 0x7610, R93 ;  /* 0x00007610ff5d7816 */ /* 0x000fe4000000005d */
[----:B------:R-:W-:Y:S01]  /*3ce0*/  PRMT R91, RZ, 0x7610, R91 ;  /* 0x00007610ff5b7816 */ /* 0x000fe2000000005b */
[----:B------:R-:W4:Y:S01]  /*3cf0*/  @P2 LDG.E.U16 R90, desc[UR28][R176.64] ;  /* 0x0000001cb05a2981 */ /* 0x000f22000c1e1500 */
[-C--:B------:R-:W-:Y:S01]  /*3d00*/  LEA.HI.X.SX32 R153, R73, R3.reuse, 0x1, P4 ;  /* 0x0000000349997211 */ /* 0x080fe200020f0eff */
[----:B------:R-:W-:Y:S01]  /*3d10*/  IMAD R99, R95, 0x3a, RZ ;  /* 0x0000003a5f637824 */ /* 0x000fe200078e02ff */
[----:B------:R-:W-:Y:S01]  /*3d20*/  PRMT R89, RZ, 0x7610, R89 ;  /* 0x00007610ff597816 */ /* 0x000fe20000000059 */
[----:B------:R-:W4:Y:S01]  /*3d30*/  @P2 LDG.E.U16 R87, desc[UR28][R166.64] ;  /* 0x0000001ca6572981 */ /* 0x000f22000c1e1500 */
[----:B------:R-:W-:-:S02]  /*3d40*/  LEA.HI.X.SX32 R185, R116, R3, 0x1, P6 ;  /* 0x0000000374b97211 */ /* 0x000fc400030f0eff */
[-C--:B------:R-:W-:Y:S01]  /*3d50*/  IADD3 R134, P4, PT, R134, R2.reuse, RZ ;  /* 0x0000000286867210 */ /* 0x080fe20007f9e0ff */
[----:B------:R-:W4:Y:S01]  /*3d60*/  @P2 LDG.E.U16 R84, desc[UR28][R156.64] ;  /* 0x0000001c9c542981 */ /* 0x000f22000c1e1500 */
[----:B------:R-:W-:Y:S02]  /*3d70*/  PRMT R86, RZ, 0x7610, R86 ;  /* 0x00007610ff567816 */ /* 0x000fe40000000056 */
[----:B------:R-:W-:Y:S01]  /*3d80*/  LEA.HI.X.SX32 R143, R221, R3, 0x1, P5 ;  /* 0x00000003dd8f7211 */ /* 0x000fe200028f0eff */
[----:B------:R-:W4:Y:S01]  /*3d90*/  @P2 LDG.E.U16 R81, desc[UR28][R144.64] ;  /* 0x0000001c90512981 */ /* 0x000f22000c1e1500 */
[----:B------:R-:W-:Y:S02]  /*3da0*/  PRMT R83, RZ, 0x7610, R83 ;  /* 0x00007610ff537816 */ /* 0x000fe40000000053 */
[----:B------:R-:W-:Y:S01]  /*3db0*/  IADD3 R126, P5, PT, R126, R2, RZ ;  /* 0x000000027e7e7210 */ /* 0x000fe20007fbe0ff */
[----:B------:R-:W4:Y:S01]  /*3dc0*/  @P2 LDG.E.U16 R78, desc[UR28][R136.64] ;  /* 0x0000001c884e2981 */ /* 0x000f22000c1e1500 */
[----:B------:R-:W-:-:S02]  /*3dd0*/  PRMT R80, RZ, 0x7610, R80 ;  /* 0x00007610ff507816 */ /* 0x000fc40000000050 */
[----:B------:R-:W-:Y:S01]  /*3de0*/  PRMT R77, RZ, 0x7610, R77 ;  /* 0x00007610ff4d7816 */ /* 0x000fe2000000004d */
[----:B------:R-:W4:Y:S01]  /*3df0*/  @P2 LDG.E.U16 R75, desc[UR28][R128.64] ;  /* 0x0000001c804b2981 */ /* 0x000f22000c1e1500 */
[-C--:B------:R-:W-:Y:S02]  /*3e00*/  LEA.HI.X.SX32 R135, R74, R3.reuse, 0x1, P4 ;  /* 0x000000034a877211 */ /* 0x080fe400020f0eff */
[----:B------:R-:W-:Y:S01]  /*3e10*/  PRMT R74, RZ, 0x7610, R74 ;  /* 0x00007610ff4a7816 */ /* 0x000fe2000000004a */
[----:B------:R-:W4:Y:S01]  /*3e20*/  @P2 LDG.E.U16 R93, desc[UR28][R194.64] ;  /* 0x0000001cc25d2981 */ /* 0x000f22000c1e1500 */
[----:B------:R-:W-:-:S03]  /*3e30*/  LEA.HI.X.SX32 R127, R99, R3, 0x1, P5 ;  /* 0x00000003637f7211 */ /* 0x000fc600028f0eff */
[----:B------:R-:W4:Y:S04]  /*3e40*/  @P2 LDG.E.U16 R91, desc[UR28][R184.64] ;  /* 0x0000001cb85b2981 */ /* 0x000f28000c1e1500 */
[----:B------:R-:W4:Y:S04]  /*3e50*/  @P2 LDG.E.U16 R89, desc[UR28][R174.64] ;  /* 0x0000001cae592981 */ /* 0x000f28000c1e1500 */
[----:B------:R-:W4:Y:S04]  /*3e60*/  @P2 LDG.E.U16 R86, desc[UR28][R164.64] ;  /* 0x0000001ca4562981 */ /* 0x000f28000c1e1500 */
[----:B------:R-:W4:Y:S04]  /*3e70*/  @P2 LDG.E.U16 R83, desc[UR28][R152.64] ;  /* 0x0000001c98532981 */ /* 0x000f28000c1e1500 */
[----:B------:R-:W4:Y:S04]  /*3e80*/  @P2 LDG.E.U16 R80, desc[UR28][R142.64] ;  /* 0x0000001c8e502981 */ /* 0x000f28000c1e1500 */
[----:B------:R-:W4:Y:S04]  /*3e90*/  @P2 LDG.E.U16 R77, desc[UR28][R134.64] ;  /* 0x0000001c864d2981 */ /* 0x000f28000c1e1500 */
[----:B------:R-:W4:Y:S01]  /*3ea0*/  @P2 LDG.E.U16 R74, desc[UR28][R126.64] ;  /* 0x0000001c7e4a2981 */ /* 0x000f22000c1e1500 */
[----:B------:R-:W0:Y:S01]  /*3eb0*/  S2R R99, SR_TID.X ;  /* 0x0000000000637919 */ /* 0x000e220000002100 */
[----:B------:R-:W-:-:S05]  /*3ec0*/  FMUL R71, R67, UR4 ;  /* 0x0000000443477c20 */ /* 0x000fca0008400000 */
[----:B------:R-:W-:-:S05]  /*3ed0*/  FMNMX R124, R71, R124, !PT ;  /* 0x0000007c477c7209 */ /* 0x000fca0007800000 */
[----:B------:R-:W1:Y:S01]  /*3ee0*/  SHFL.BFLY PT, R71, R124, 0x10, 0x1f ;  /* 0x0e001f007c477f89 */ /* 0x000e6200000e0000 */
[C---:B------:R-:W-:Y:S02]  /*3ef0*/  IMAD R218, R95.reuse, 0x6, RZ ;  /* 0x000000065fda7824 */ /* 0x040fe400078e02ff */
[----:B------:R-:W-:-:S03]  /*3f00*/  IMAD R219, R95, 0x16, RZ ;  /* 0x000000165fdb7824 */ /* 0x000fc600078e02ff */
[----:B------:R-:W-:Y:S02]  /*3f10*/  IADD3 R192, P4, PT, R218, R2, RZ ;  /* 0x00000002dac07210 */ /* 0x000fe40007f9e0ff */
[----:B0-----:R-:W-:-:S04]  /*3f20*/  LOP3.LUT R72, R99, 0x40, RZ, 0xc0, !PT ;  /* 0x0000004063487812 */ /* 0x001fc800078ec0ff */
[----:B------:R-:W-:-:S05]  /*3f30*/  LEA R0, R72, R0, 0x7 ;  /* 0x0000000048007211 */ /* 0x000fca00078e38ff */
[----:B-1----:R0:W-:Y:S01]  /*3f40*/  STS.U16 [R0+UR14], R68 ;  /* 0x0000004400007988 */ /* 0x0021e2000800040e */
[----:B------:R-:W-:Y:S01]  /*3f50*/  IMAD R115, R95, 0xc, RZ ;  /* 0x0000000c5f737824 */ /* 0x000fe200078e02ff */
[----:B------:R-:W-:Y:S01]  /*3f60*/  IADD3 R182, P6, PT, R219, R2, RZ ;  /* 0x00000002dbb67210 */ /* 0x000fe20007fde0ff */
[C---:B------:R-:W-:Y:S01]  /*3f70*/  IMAD R102, R95.reuse, 0x36, RZ ;  /* 0x000000365f667824 */ /* 0x040fe200078e02ff */
[----:B--2---:R1:W-:Y:S01]  /*3f80*/  STS.U16 [R0+UR14+0x400], R70 ;  /* 0x0004004600007988 */ /* 0x0043e2000800040e */
[C---:B0-----:R-:W-:Y:S02]  /*3f90*/  IMAD R68, R95.reuse, 0x3, RZ ;  /* 0x000000035f447824 */ /* 0x041fe400078e02ff */
[----:B-1----:R-:W-:-:S03]  /*3fa0*/  IMAD R70, R95, 0xb, RZ ;  /* 0x0000000b5f467824 */ /* 0x002fc600078e02ff */
[-C--:B------:R-:W-:Y:S02]  /*3fb0*/  LEA.HI.X.SX32 R193, R68, R3.reuse, 0x1, P4 ;  /* 0x0000000344c17211 */ /* 0x080fe400020f0eff */
[-C--:B------:R-:W-:Y:S01]  /*3fc0*/  IADD3 R180, P4, PT, R180, R2.reuse, RZ ;  /* 0x00000002b4b47210 */ /* 0x080fe20007f9e0ff */
[C---:B------:R-:W-:Y:S01]  /*3fd0*/  IMAD R72, R95.reuse, 0x1b, RZ ;  /* 0x0000001b5f487824 */ /* 0x040fe200078e02ff */
[-C--:B------:R-:W-:Y:S01]  /*3fe0*/  LEA.HI.X.SX32 R183, R70, R3.reuse, 0x1, P6 ;  /* 0x0000000346b77211 */ /* 0x080fe200030f0eff */
[----:B------:R-:W-:Y:S01]  /*3ff0*/  IMAD R148, R95, 0x48, RZ ;  /* 0x000000485f947824 */ /* 0x000fe200078e02ff */
[----:B------:R-:W-:Y:S01]  /*4000*/  LEA.HI.X.SX32 R181, R115, R3, 0x1, P4 ;  /* 0x0000000373b57211 */ /* 0x000fe200020f0eff */
[C---:B------:R-:W-:Y:S01]  /*4010*/  IMAD R150, R95.reuse, 0x46, RZ ;  /* 0x000000465f967824 */ /* 0x040fe200078e02ff */
[-C--:B------:R-:W-:Y:S01]  /*4020*/  IADD3 R162, P4, PT, R102, R2.reuse, RZ ;  /* 0x0000000266a27210 */ /* 0x080fe20007f9e0ff */
[----:B---3--:R0:W-:Y:S01]  /*4030*/  STS.U16 [R0+UR14+0x800], R69 ;  /* 0x0008004500007988 */ /* 0x0081e2000800040e */
[----:B------:R-:W-:Y:S01]  /*4040*/  IADD3 R170, P6, PT, R170, R2, RZ ;  /* 0x00000002aaaa7210 */ /* 0x000fe20007fde0ff */
[----:B------:R-:W-:Y:S01]  /*4050*/  IMAD R103, R95, 0x26, RZ ;  /* 0x000000265f677824 */ /* 0x000fe200078e02ff */
[----:B------:R-:W-:-:S02]  /*4060*/  FMNMX3 R124, R124, -INF , R71, !PT ;  /* 0xff8000007c7c7876 */ /* 0x000fc40007800047 */
[CC--:B------:R-:W-:Y:S01]  /*4070*/  LEA R190, P5, R95.reuse, R2.reuse, 0x3 ;  /* 0x000000025fbe7211 */ /* 0x0c0fe200078a18ff */
[C---:B------:R-:W-:Y:S01]  /*4080*/  IMAD R73, R95.reuse, 0x23, RZ ;  /* 0x000000235f497824 */ /* 0x040fe200078e02ff */
[-C--:B------:R-:W-:Y:S01]  /*4090*/  LEA.HI.X.SX32 R163, R72, R3.reuse, 0x1, P4 ;  /* 0x0000000348a37211 */ /* 0x080fe200020f0eff */
[C---:B------:R-:W-:Y:S01]  /*40a0*/  IMAD R132, R95.reuse, 0x66, RZ ;  /* 0x000000665f847824 */ /* 0x040fe200078e02ff */
[C---:B0-----:R-:W-:Y:S02]  /*40b0*/  SHF.L.U32 R69, R95.reuse, 0x2, RZ ;  /* 0x000000025f457819 */ /* 0x041fe400000006ff */
[-C--:B------:R-:W-:Y:S02]  /*40c0*/  LEA.HI.X.SX32 R171, R96, R3.reuse, 0x1, P6 ;  /* 0x0000000360ab7211 */ /* 0x080fe400030f0eff */
[-C--:B------:R-:W-:Y:S01]  /*40d0*/  IADD3 R148, P4, PT, R148, R2.reuse, RZ ;  /* 0x0000000294947210 */ /* 0x080fe20007f9e0ff */
[----:B------:R-:W-:Y:S01]  /*40e0*/  IMAD R71, R95, 0x13, RZ ;  /* 0x000000135f477824 */ /* 0x000fe200078e02ff */
[-C--:B------:R-:W-:Y:S01]  /*40f0*/  IADD3 R150, P6, PT, R150, R2.reuse, RZ ;  /* 0x0000000296967210 */ /* 0x080fe20007fde0ff */
[--C-:B------:R-:W-:Y:S01]  /*4100*/  FFMA R4, R4, UR4, -R124.reuse ;  /* 0x0000000404047c23 */ /* 0x100fe2000800087c */
[-C--:B------:R-:W-:Y:S01]  /*4110*/  LEA.HI.X.SX32 R191, R69, R3.reuse, 0x1, P5 ;  /* 0x0000000345bf7211 */ /* 0x080fe200028f0eff */
[----:B------:R-:W-:Y:S01]  /*4120*/  IMAD R140, R95, 0x56, RZ ;  /* 0x000000565f8c7824 */ /* 0x000fe200078e02ff */
[-C--:B------:R-:W-:Y:S01]  /*4130*/  IADD3 R172, P5, PT, R103, R2.reuse, RZ ;  /* 0x0000000267ac7210 */ /* 0x080fe20007fbe0ff */
[----:B------:R-:W-:Y:S01]  /*4140*/  IMAD R100, R95, 0x33, RZ ;  /* 0x000000335f647824 */ /* 0x000fe200078e02ff */
[-C--:B------:R-:W-:Y:S01]  /*4150*/  LEA.HI.X.SX32 R149, R97, R3.reuse, 0x1, P4 ;  /* 0x0000000361957211 */ /* 0x080fe200020f0eff */
[----:B------:R-:W-:Y:S01]  /*4160*/  FFMA R9, R9, UR4, -R124 ;  /* 0x0000000409097c23 */ /* 0x000fe2000800087c */
[----:B------:R-:W-:Y:S01]  /*4170*/  IMAD R118, R95, 0x76, RZ ;  /* 0x000000765f767824 */ /* 0x000fe200078e02ff */
[-C--:B------:R-:W-:Y:S01]  /*4180*/  LEA.HI.X.SX32 R151, R73, R3.reuse, 0x1, P6 ;  /* 0x0000000349977211 */ /* 0x080fe200030f0eff */
[----:B------:R-:W-:Y:S01]  /*4190*/  FMUL R4, R4, 1.4426950216293334961 ;  /* 0x3fb8aa3b04047820 */ /* 0x000fe20000400000 */
[----:B------:R-:W-:Y:S01]  /*41a0*/  IADD3 R132, P4, PT, R132, R2, RZ ;  /* 0x0000000284847210 */ /* 0x000fe20007f9e0ff */
[----:B------:R-:W-:Y:S01]  /*41b0*/  IMAD R99, R95, 0x2b, RZ ;  /* 0x0000002b5f637824 */ /* 0x000fe200078e02ff */
[----:B------:R-:W-:Y:S01]  /*41c0*/  PRMT R73, RZ, 0x7610, R73 ;  /* 0x00007610ff497816 */ /* 0x000fe20000000049 */
[----:B------:R-:W-:Y:S01]  /*41d0*/  FMUL R9, R9, 1.4426950216293334961 ;  /* 0x3fb8aa3b09097820 */ /* 0x000fe20000400000 */
[----:B------:R-:W-:-:S02]  /*41e0*/  LEA.HI.X.SX32 R173, R71, R3, 0x1, P5 ;  /* 0x0000000347ad7211 */ /* 0x000fc400028f0eff */
[----:B------:R-:W-:Y:S01]  /*41f0*/  PRMT R72, RZ, 0x7610, R72 ;  /* 0x00007610ff487816 */ /* 0x000fe20000000048 */
[----:B------:R-:W-:Y:S01]  /*4200*/  IMAD R101, R95, 0x3b, RZ ;  /* 0x0000003b5f657824 */ /* 0x000fe200078e02ff */
[-C--:B------:R-:W-:Y:S01]  /*4210*/  IADD3 R140, P6, PT, R140, R2.reuse, RZ ;  /* 0x000000028c8c7210 */ /* 0x080fe20007fde0ff */
[----:B------:R0:W-:Y:S01]  /*4220*/  MUFU.EX2 R114, R4 ;  /* 0x0000000400727308 */ /* 0x0001e20000000800 */
[----:B------:R-:W-:Y:S01]  /*4230*/  PRMT R71, RZ, 0x7610, R71 ;  /* 0x00007610ff477816 */ /* 0x000fe20000000047 */
[----:B------:R-:W2:Y:S01]  /*4240*/  @P2 LDG.E.U16 R73, desc[UR28][R192.64] ;  /* 0x0000001cc0492981 */ /* 0x000ea2000c1e1500 */
[----:B------:R-:W-:Y:S02]  /*4250*/  LEA.HI.X.SX32 R133, R100, R3, 0x1, P4 ;  /* 0x0000000364857211 */ /* 0x000fe400020f0eff */
[----:B------:R-:W-:Y:S01]  /*4260*/  PRMT R70, RZ, 0x7610, R70 ;  /* 0x00007610ff467816 */ /* 0x000fe20000000046 */
[----:B------:R-:W3:Y:S01]  /*4270*/  @P2 LDG.E.U16 R72, desc[UR28][R182.64] ;  /* 0x0000001cb6482981 */ /* 0x000ee2000c1e1500 */
[----:B------:R-:W-:-:S02]  /*4280*/  IADD3 R118, P4, PT, R118, R2, RZ ;  /* 0x0000000276767210 */ /* 0x000fc40007f9e0ff */
[----:B------:R-:W-:Y:S01]  /*4290*/  PRMT R69, RZ, 0x7610, R69 ;  /* 0x00007610ff457816 */ /* 0x000fe20000000045 */
[----:B0-----:R-:W-:Y:S01]  /*42a0*/  FFMA R4, R12, UR4, -R124 ;  /* 0x000000040c047c23 */ /* 0x001fe2000800087c */
[----:B------:R-:W-:Y:S01]  /*42b0*/  PRMT R68, RZ, 0x7610, R68 ;  /* 0x00007610ff447816 */ /* 0x000fe20000000044 */
[----:B------:R0:W-:Y:S01]  /*42c0*/  MUFU.EX2 R109, R9 ;  /* 0x00000009006d7308 */ /* 0x0001e20000000800 */
[-C--:B------:R-:W-:Y:S01]  /*42d0*/  LEA.HI.X.SX32 R141, R99, R3.reuse, 0x1, P6 ;  /* 0x00000003638d7211 */ /* 0x080fe200030f0eff */
[----:B------:R-:W2:Y:S01]  /*42e0*/  @P2 LDG.E.U16 R71, desc[UR28][R172.64] ;  /* 0x0000001cac472981 */ /* 0x000ea2000c1e1500 */
[----:B------:R-:W-:Y:S02]  /*42f0*/  PRMT R12, RZ, 0x7610, R12 ;  /* 0x00007610ff0c7816 */ /* 0x000fe4000000000c */
[----:B------:R-:W-:Y:S01]  /*4300*/  LEA.HI.X.SX32 R119, R101, R3, 0x1, P4 ;  /* 0x0000000365777211 */ /* 0x000fe200020f0eff */
[----:B------:R-:W2:Y:S01]  /*4310*/  @P2 LDG.E.U16 R70, desc[UR28][R162.64] ;  /* 0x0000001ca2462981 */ /* 0x000ea2000c1e1500 */
[----:B0-----:R-:W-:-:S03]  /*4320*/  PRMT R9, RZ, 0x7610, R9 ;  /* 0x00007610ff097816 */ /* 0x001fc60000000009 */
[----:B------:R-:W2:Y:S04]  /*4330*/  @P2 LDG.E.U16 R69, desc[UR28][R150.64] ;  /* 0x0000001c96452981 */ /* 0x000ea8000c1e1500 */
[----:B------:R-:W2:Y:S04]  /*4340*/  @P2 LDG.E.U16 R68, desc[UR28][R140.64] ;  /* 0x0000001c8c442981 */ /* 0x000ea8000c1e1500 */
[----:B------:R-:W2:Y:S04]  /*4350*/  @P2 LDG.E.U16 R12, desc[UR28][R132.64] ;  /* 0x0000001c840c2981 */ /* 0x000ea8000c1e1500 */
[----:B------:R-:W2:Y:S01]  /*4360*/  @P2 LDG.E.U16 R9, desc[UR28][R118.64] ;  /* 0x0000001c76092981 */ /* 0x000ea2000c1e1500 */
[----:B------:R-:W-:-:S02]  /*4370*/  IMAD R120, R95, 0x68, RZ ;  /* 0x000000685f787824 */ /* 0x000fc400078e02ff */
[--C-:B------:R-:W-:Y:S01]  /*4380*/  FFMA R6, R6, UR4, -R124.reuse ;  /* 0x0000000406067c23 */ /* 0x100fe2000800087c */
[----:B------:R-:W-:Y:S01]  /*4390*/  FMUL R4, R4, 1.4426950216293334961 ;  /* 0x3fb8aa3b04047820 */ /* 0x000fe20000400000 */
[--C-:B------:R-:W-:Y:S01]  /*43a0*/  FFMA R7, R7, UR4, -R124.reuse ;  /* 0x0000000407077c23 */ /* 0x100fe2000800087c */
[----:B------:R-:W-:Y:S01]  /*43b0*/  FFMA R5, R5, UR4, -R124 ;  /* 0x0000000405057c23 */ /* 0x000fe2000800087c */
[----:B------:R-:W-:Y:S01]  /*43c0*/  IADD3 R120, P6, PT, R120, R2, RZ ;  /* 0x0000000278787210 */ /* 0x000fe20007fde0ff */
[----:B------:R-:W-:Y:S01]  /*43d0*/  FMUL R6, R6, 1.4426950216293334961 ;  /* 0x3fb8aa3b06067820 */ /* 0x000fe20000400000 */
[----:B------:R-:W-:Y:S01]  /*43e0*/  IMAD R122, R95, 0x58, RZ ;  /* 0x000000585f7a7824 */ /* 0x000fe200078e02ff */
[----:B------:R0:W-:Y:S01]  /*43f0*/  MUFU.EX2 R107, R4 ;  /* 0x00000004006b7308 */ /* 0x0001e20000000800 */
[----:B------:R-:W-:Y:S01]  /*4400*/  FMUL R7, R7, 1.4426950216293334961 ;  /* 0x3fb8aa3b07077820 */ /* 0x000fe20000400000 */
[----:B------:R-:W-:Y:S01]  /*4410*/  FMUL R5, R5, 1.4426950216293334961 ;  /* 0x3fb8aa3b05057820 */ /* 0x000fe20000400000 */
[----:B------:R-:W-:Y:S01]  /*4420*/  LEA.HI.X.SX32 R121, R98, R3, 0x1, P6 ;  /* 0x0000000362797211 */ /* 0x000fe200030f0eff */
[----:B------:R-:W-:-:S02]  /*4430*/  IMAD R154, R95, 0x1c, RZ ;  /* 0x0000001c5f9a7824 */ /* 0x000fc400078e02ff */
[--C-:B------:R-:W-:Y:S01]  /*4440*/  FFMA R10, R10, UR4, -R124.reuse ;  /* 0x000000040a0a7c23 */ /* 0x100fe2000800087c */
[-C--:B------:R-:W-:Y:S01]  /*4450*/  IADD3 R160, P5, PT, R160, R2.reuse, RZ ;  /* 0x00000002a0a07210 */ /* 0x080fe20007fbe0ff */
[----:B------:R-:W-:Y:S01]  /*4460*/  FFMA R8, R8, UR4, -R124 ;  /* 0x0000000408087c23 */ /* 0x000fe2000800087c */
[----:B------:R1:W-:Y:S01]  /*4470*/  MUFU.EX2 R113, R6 ;  /* 0x0000000600717308 */ /* 0x0003e20000000800 */
[----:B0-----:R-:W-:Y:S01]  /*4480*/  PRMT R4, RZ, 0x7610, R4 ;  /* 0x00007610ff047816 */ /* 0x001fe20000000004 */
[----:B------:R-:W-:Y:S01]  /*4490*/  IMAD R155, R95, 0x2c, RZ ;  /* 0x0000002c5f9b7824 */ /* 0x000fe200078e02ff */
[----:B------:R-:W-:Y:S01]  /*44a0*/  IADD3 R122, P6, PT, R122, R2, RZ ;  /* 0x000000027a7a7210 */ /* 0x000fe20007fde0ff */
[----:B------:R-:W-:Y:S01]  /*44b0*/  FFMA R11, R11, UR4, -R124 ;  /* 0x000000040b0b7c23 */ /* 0x000fe2000800087c */
[----:B------:R-:W-:Y:S01]  /*44c0*/  FMUL R10, R10, 1.4426950216293334961 ;  /* 0x3fb8aa3b0a0a7820 */ /* 0x000fe20000400000 */
[-C--:B------:R-:W-:Y:S02]  /*44d0*/  LEA.HI.X.SX32 R161, R154, R3.reuse, 0x1, P5 ;  /* 0x000000039aa17211 */ /* 0x080fe400028f0eff */
[----:B------:R0:W-:Y:S01]  /*44e0*/  MUFU.EX2 R111, R7 ;  /* 0x00000007006f7308 */ /* 0x0001e20000000800 */
[----:B-1----:R-:W-:Y:S01]  /*44f0*/  PRMT R6, RZ, 0x7610, R6 ;  /* 0x00007610ff067816 */ /* 0x002fe20000000006 */
[----:B------:R-:W-:Y:S01]  /*4500*/  FMUL R8, R8, 1.4426950216293334961 ;  /* 0x3fb8aa3b08087820 */ /* 0x000fe20000400000 */
[----:B------:R-:W2:Y:S01]  /*4510*/  @P2 LDG.E.U16 R4, desc[UR28][R120.64] ;  /* 0x0000001c78042981 */ /* 0x000ea2000c1e1500 */
[----:B------:R-:W-:Y:S01]  /*4520*/  LEA.HI.X.SX32 R123, R155, R3, 0x1, P6 ;  /* 0x000000039b7b7211 */ /* 0x000fe200030f0eff */
[----:B------:R-:W-:-:S02]  /*4530*/  FMUL R11, R11, 1.4426950216293334961 ;  /* 0x3fb8aa3b0b0b7820 */ /* 0x000fc40000400000 */
[----:B------:R-:W2:Y:S01]  /*4540*/  @P2 LDG.E.U16 R6, desc[UR28][R148.64] ;  /* 0x0000001c94062981 */ /* 0x000ea2000c1e1500 */
[----:B------:R1:W4:Y:S01]  /*4550*/  MUFU.EX2 R112, R5 ;  /* 0x0000000500707308 */ /* 0x0003220000000800 */
[----:B0-----:R-:W-:-:S06]  /*4560*/  PRMT R7, RZ, 0x7610, R7 ;  /* 0x00007610ff077816 */ /* 0x001fcc0000000007 */
[----:B------:R-:W2:Y:S01]  /*4570*/  @P2 LDG.E.U16 R7, desc[UR28][R160.64] ;  /* 0x0000001ca0072981 */ /* 0x000ea2000c1e1500 */
[----:B-1----:R-:W-:Y:S01]  /*4580*/  PRMT R5, RZ, 0x7610, R5 ;  /* 0x00007610ff057816 */ /* 0x002fe20000000005 */
[----:B------:R0:W-:Y:S05]  /*4590*/  MUFU.EX2 R108, R10 ;  /* 0x0000000a006c7308 */ /* 0x0001ea0000000800 */
[----:B------:R-:W2:Y:S03]  /*45a0*/  @P2 LDG.E.U16 R5, desc[UR28][R122.64] ;  /* 0x0000001c7a052981 */ /* 0x000ea6000c1e1500 */
[----:B------:R1:W4:Y:S01]  /*45b0*/  MUFU.EX2 R110, R8 ;  /* 0x00000008006e7308 */ /* 0x0003220000000800 */
[----:B0-----:R-:W-:-:S06]  /*45c0*/  PRMT R10, RZ, 0x7610, R10 ;  /* 0x00007610ff0a7816 */ /* 0x001fcc000000000a */
[----:B------:R-:W2:Y:S01]  /*45d0*/  @P2 LDG.E.U16 R10, desc[UR28][R180.64] ;  /* 0x0000001cb40a2981 */ /* 0x000ea2000c1e1500 */
[----:B------:R0:W4:Y:S01]  /*45e0*/  MUFU.EX2 R106, R11 ;  /* 0x0000000b006a7308 */ /* 0x0001220000000800 */
[----:B-1----:R-:W-:-:S06]  /*45f0*/  PRMT R8, RZ, 0x7610, R8 ;  /* 0x00007610ff087816 */ /* 0x002fcc0000000008 */
[----:B------:R-:W2:Y:S01]  /*4600*/  @P2 LDG.E.U16 R8, desc[UR28][R170.64] ;  /* 0x0000001caa082981 */ /* 0x000ea2000c1e1500 */
[----:B0-----:R-:W-:-:S06]  /*4610*/  PRMT R11, RZ, 0x7610, R11 ;  /* 0x00007610ff0b7816 */ /* 0x001fcc000000000b */
[----:B------:R-:W2:Y:S01]  /*4620*/  @P2 LDG.E.U16 R11, desc[UR28][R190.64] ;  /* 0x0000001cbe0b2981 */ /* 0x000ea2000c1e1500 */
[----:B------:R-:W-:Y:S01]  /*4630*/  FFMA R13, R13, UR4, -R124 ;  /* 0x000000040d0d7c23 */ /* 0x000fe2000800087c */
[----:B------:R-:W-:-:S03]  /*4640*/  LOP3.LUT R117, R0, 0x10, RZ, 0x3c, !PT ;  /* 0x0000001000757812 */ /* 0x000fc600078e3cff */
[----:B------:R-:W-:Y:S01]  /*4650*/  FMUL R13, R13, 1.4426950216293334961 ;  /* 0x3fb8aa3b0d0d7820 */ /* 0x000fe20000400000 */
[----:B----4-:R-:W-:Y:S04]  /*4660*/  STS.U16 [R0+UR14+0xc00], R88 ;  /* 0x000c005800007988 */ /* 0x010fe8000800040e */
[----:B------:R-:W-:Y:S01]  /*4670*/  STS.U16 [R0+UR14+0x1000], R85 ;  /* 0x0010005500007988 */ /* 0x000fe2000800040e */
[----:B------:R0:W1:Y:S03]  /*4680*/  MUFU.EX2 R105, R13 ;  /* 0x0000000d00697308 */ /* 0x0000660000000800 */
[----:B------:R-:W-:Y:S04]  /*4690*/  STS.U16 [R0+UR14+0x1400], R82 ;  /* 0x0014005200007988 */ /* 0x000fe8000800040e */
[----:B------:R-:W-:Y:S04]  /*46a0*/  STS.U16 [R0+UR14+0x1800], R79 ;  /* 0x0018004f00007988 */ /* 0x000fe8000800040e */
[----:B------:R-:W-:Y:S01]  /*46b0*/  STS.U16 [R0+UR14+0x1c00], R76 ;  /* 0x001c004c00007988 */ /* 0x000fe2000800040e */
[----:B0-----:R-:W-:-:S03]  /*46c0*/  LOP3.LUT R13, R0, 0x20, RZ, 0x3c, !PT ;  /* 0x00000020000d7812 */ /* 0x001fc600078e3cff */
[----:B------:R-:W-:Y:S04]  /*46d0*/  STS.U16 [R117+UR14+0x80], R94 ;  /* 0x0000805e75007988 */ /* 0x000fe8000800040e */
[----:B------:R-:W-:Y:S04]  /*46e0*/  STS.U16 [R117+UR14+0x480], R92 ;  /* 0x0004805c75007988 */ /* 0x000fe8000800040e */
[----:B------:R-:W-:Y:S01]  /*46f0*/  STS.U16 [R117+UR14+0x880], R90 ;  /* 0x0008805a75007988 */ /* 0x000fe2000800040e */
[--C-:B------:R-:W-:Y:S01]  /*4700*/  FFMA R14, R14, UR4, -R124.reuse ;  /* 0x000000040e0e7c23 */ /* 0x100fe2000800087c */
[--C-:B------:R-:W-:Y:S01]  /*4710*/  FFMA R15, R15, UR4, -R124.reuse ;  /* 0x000000040f0f7c23 */ /* 0x100fe2000800087c */
[--C-:B------:R-:W-:Y:S01]  /*4720*/  FFMA R16, R16, UR4, -R124.reuse ;  /* 0x0000000410107c23 */ /* 0x100fe2000800087c */
        /* <DEDUP_REMOVED lines=43> */
[----:B------:R-:W-:Y:S01]  /*49e0*/  FFMA R49, R49, UR4, -R124 ;  /* 0x0000000431317c23 */ /* 0x000fe2000800087c */
[----:B------:R-:W-:Y:S01]  /*49f0*/  STS.U16 [R13+UR14+0x1900], R77 ;  /* 0x0019004d0d007988 */ /* 0x000fe2000800040e */
[----:B------:R-:W-:Y:S01]  /*4a00*/  FMUL R14, R14, 1.4426950216293334961 ;  /* 0x3fb8aa3b0e0e7820 */ /* 0x000fe20000400000 */
[----:B------:R-:W-:Y:S01]  /*4a10*/  FMUL R15, R15, 1.4426950216293334961 ;  /* 0x3fb8aa3b0f0f7820 */ /* 0x000fe20000400000 */
[----:B------:R-:W-:Y:S01]  /*4a20*/  FMUL R16, R16, 1.4426950216293334961 ;  /* 0x3fb8aa3b10107820 */ /* 0x000fe20000400000 */
[----:B------:R0:W-:Y:S01]  /*4a30*/  STS.U16 [R13+UR14+0x1d00], R74 ;  /* 0x001d004a0d007988 */ /* 0x0001e2000800040e */
[----:B------:R-:W-:Y:S01]  /*4a40*/  FMUL R17, R17, 1.4426950216293334961 ;  /* 0x3fb8aa3b11117820 */ /* 0x000fe20000400000 */
        /* <DEDUP_REMOVED lines=8> */
[----:B0-----:R-:W-:Y:S01]  /*4ad0*/  FADD R13, R114, R112 ;  /* 0x00000070720d7221 */ /* 0x001fe20000000000 */
[----:B------:R-:W-:Y:S01]  /*4ae0*/  FMUL R26, R26, 1.4426950216293334961 ;  /* 0x3fb8aa3b1a1a7820 */ /* 0x000fe20000400000 */
[----:B------:R-:W-:Y:S01]  /*4af0*/  FMUL R27, R27, 1.4426950216293334961 ;  /* 0x3fb8aa3b1b1b7820 */ /* 0x000fe20000400000 */
[----:B------:R-:W-:Y:S01]  /*4b00*/  FMUL R28, R28, 1.4426950216293334961 ;  /* 0x3fb8aa3b1c1c7820 */ /* 0x000fe20000400000 */
[----:B------:R-:W-:Y:S01]  /*4b10*/  FADD R13, R113, R13 ;  /* 0x0000000d710d7221 */ /* 0x000fe20000000000 */
        /* <DEDUP_REMOVED lines=8> */
[----:B------:R-:W0:Y:S01]  /*4ba0*/  MUFU.EX2 R104, R14 ;  /* 0x0000000e00687308 */ /* 0x000e220000000800 */
[----:B------:R-:W-:Y:S01]  /*4bb0*/  FMUL R35, R35, 1.4426950216293334961 ;  /* 0x3fb8aa3b23237820 */ /* 0x000fe20000400000 */
[----:B------:R-:W-:Y:S01]  /*4bc0*/  FMUL R36, R36, 1.4426950216293334961 ;  /* 0x3fb8aa3b24247820 */ /* 0x000fe20000400000 */
[----:B------:R-:W-:Y:S01]  /*4bd0*/  FADD R13, R109, R13 ;  /* 0x0000000d6d0d7221 */ /* 0x000fe20000000000 */
[----:B------:R-:W-:Y:S01]  /*4be0*/  FMUL R37, R37, 1.4426950216293334961 ;  /* 0x3fb8aa3b25257820 */ /* 0x000fe20000400000 */
[----:B------:R-:W-:Y:S01]  /*4bf0*/  FMUL R38, R38, 1.4426950216293334961 ;  /* 0x3fb8aa3b26267820 */ /* 0x000fe20000400000 */
[----:B------:R-:W-:Y:S01]  /*4c00*/  FMUL R39, R39, 1.4426950216293334961 ;  /* 0x3fb8aa3b27277820 */ /* 0x000fe20000400000 */
[----:B------:R-:W-:Y:S01]  /*4c10*/  FADD R13, R108, R13 ;  /* 0x0000000d6c0d7221 */ /* 0x000fe20000000000 */
[----:B------:R-:W4:Y:S01]  /*4c20*/  MUFU.EX2 R103, R15 ;  /* 0x0000000f00677308 */ /* 0x000f220000000800 */
[----:B------:R-:W-:Y:S01]  /*4c30*/  FMUL R40, R40, 1.4426950216293334961 ;  /* 0x3fb8aa3b28287820 */ /* 0x000fe20000400000 */
[----:B------:R-:W-:Y:S01]  /*4c40*/  FMUL R41, R41, 1.4426950216293334961 ;  /* 0x3fb8aa3b29297820 */ /* 0x000fe20000400000 */
[----:B------:R-:W-:Y:S01]  /*4c50*/  FADD R13, R106, R13 ;  /* 0x0000000d6a0d7221 */ /* 0x000fe20000000000 */
[----:B------:R-:W-:Y:S01]  /*4c60*/  FMUL R42, R42, 1.4426950216293334961 ;  /* 0x3fb8aa3b2a2a7820 */ /* 0x000fe20000400000 */
[--C-:B------:R-:W-:Y:S01]  /*4c70*/  FFMA R50, R50, UR4, -R124.reuse ;  /* 0x0000000432327c23 */ /* 0x100fe2000800087c */
[--C-:B------:R-:W-:Y:S01]  /*4c80*/  FFMA R51, R51, UR4, -R124.reuse ;  /* 0x0000000433337c23 */ /* 0x100fe2000800087c */
[----:B------:R-:W-:Y:S01]  /*4c90*/  FADD R13, R107, R13 ;  /* 0x0000000d6b0d7221 */ /* 0x000fe20000000000 */
[----:B------:R-:W4:Y:S01]  /*4ca0*/  MUFU.EX2 R102, R16 ;  /* 0x0000001000667308 */ /* 0x000f220000000800 */
[--C-:B------:R-:W-:Y:S01]  /*4cb0*/  FFMA R52, R52, UR4, -R124.reuse ;  /* 0x0000000434347c23 */ /* 0x100fe2000800087c */
[--C-:B------:R-:W-:Y:S01]  /*4cc0*/  FFMA R53, R53, UR4, -R124.reuse ;  /* 0x0000000435357c23 */ /* 0x100fe2000800087c */
[----:B-1----:R-:W-:Y:S01]  /*4cd0*/  FADD R13, R105, R13 ;  /* 0x0000000d690d7221 */ /* 0x002fe20000000000 */
[--C-:B------:R-:W-:Y:S01]  /*4ce0*/  FFMA R54, R54, UR4, -R124.reuse ;  /* 0x0000000436367c23 */ /* 0x100fe2000800087c */
[--C-:B------:R-:W-:Y:S01]  /*4cf0*/  FFMA R55, R55, UR4, -R124.reuse ;  /* 0x0000000437377c23 */ /* 0x100fe2000800087c */
[--C-:B------:R-:W-:Y:S01]  /*4d00*/  FFMA R56, R56, UR4, -R124.reuse ;  /* 0x0000000438387c23 */ /* 0x100fe2000800087c */
[--C-:B------:R-:W-:Y:S01]  /*4d10*/  FFMA R57, R57, UR4, -R124.reuse ;  /* 0x0000000439397c23 */ /* 0x100fe2000800087c */
[----:B------:R-:W1:Y:S01]  /*4d20*/  MUFU.EX2 R101, R17 ;  /* 0x0000001100657308 */ /* 0x000e620000000800 */
[----:B0-----:R-:W-:Y:S01]  /*4d30*/  FADD R13, R104, R13 ;  /* 0x0000000d680d7221 */ /* 0x001fe20000000000 */
[--C-:B------:R-:W-:Y:S01]  /*4d40*/  FFMA R58, R58, UR4, -R124.reuse ;  /* 0x000000043a3a7c23 */ /* 0x100fe2000800087c */
[----:B------:R-:W-:Y:S01]  /*4d50*/  FFMA R63, R63, UR4, -R124 ;  /* 0x000000043f3f7c23 */ /* 0x000fe2000800087c */
[----:B------:R-:W0:Y:S04]  /*4d60*/  LDC R94, c[0x0][0x3d8] ;  /* 0x0000f600ff5e7b82 */ /* 0x000e280000000800 */
[----:B------:R-:W1:Y:S01]  /*4d70*/  MUFU.EX2 R100, R18 ;  /* 0x0000001200647308 */ /* 0x000e620000000800 */
[----:B----4-:R-:W-:Y:S01]  /*4d80*/  FADD R13, R103, R13 ;  /* 0x0000000d670d7221 */ /* 0x010fe20000000000 */
[----:B------:R-:W-:-:S02]  /*4d90*/  LOP3.LUT R252, R0, 0x40, RZ, 0x3c, !PT ;  /* 0x0000004000fc7812 */ /* 0x000fc400078e3cff */
[----:B------:R-:W-:Y:S01]  /*4da0*/  IADD3 R116, P5, PT, R116, R2, RZ ;  /* 0x0000000274747210 */ /* 0x000fe20007fbe0ff */
[----:B------:R-:W4:Y:S03]  /*4db0*/  LDC R83, c[0x0][0x3d8] ;  /* 0x0000f600ff537b82 */ /* 0x000f260000000800 */
[----:B------:R-:W1:Y:S01]  /*4dc0*/  MUFU.EX2 R99, R19 ;  /* 0x0000001300637308 */ /* 0x000e620000000800 */
[----:B------:R-:W-:-:S07]  /*4dd0*/  FADD R13, R102, R13 ;  /* 0x0000000d660d7221 */ /* 0x000fce0000000000 */
[----:B------:R-:W0:Y:S01]  /*4de0*/  MUFU.EX2 R98, R20 ;  /* 0x0000001400627308 */ /* 0x000e220000000800 */
[----:B-1----:R-:W-:-:S07]  /*4df0*/  FADD R13, R101, R13 ;  /* 0x0000000d650d7221 */ /* 0x002fce0000000000 */
[----:B------:R-:W1:Y:S01]  /*4e00*/  MUFU.EX2 R97, R21 ;  /* 0x0000001500617308 */ /* 0x000e620000000800 */
[----:B------:R-:W-:-:S07]  /*4e10*/  FADD R13, R100, R13 ;  /* 0x0000000d640d7221 */ /* 0x000fce0000000000 */
[----:B------:R-:W1:Y:S01]  /*4e20*/  MUFU.EX2 R96, R22 ;  /* 0x0000001600607308 */ /* 0x000e620000000800 */
[----:B------:R-:W-:-:S07]  /*4e30*/  FADD R13, R99, R13 ;  /* 0x0000000d630d7221 */ /* 0x000fce0000000000 */
[----:B------:R-:W3:Y:S01]  /*4e40*/  MUFU.EX2 R88, R23 ;  /* 0x0000001700587308 */ /* 0x000ee20000000800 */
[----:B0-----:R-:W-:-:S07]  /*4e50*/  FADD R13, R98, R13 ;  /* 0x0000000d620d7221 */ /* 0x001fce0000000000 */
[----:B------:R-:W0:Y:S01]  /*4e60*/  MUFU.EX2 R85, R24 ;  /* 0x0000001800557308 */ /* 0x000e220000000800 */
[----:B-1----:R-:W-:-:S07]  /*4e70*/  FADD R13, R97, R13 ;  /* 0x0000000d610d7221 */ /* 0x002fce0000000000 */
[----:B------:R-:W1:Y:S01]  /*4e80*/  MUFU.EX2 R14, R25 ;  /* 0x00000019000e7308 */ /* 0x000e620000000800 */
[----:B------:R-:W-:-:S07]  /*4e90*/  FADD R13, R96, R13 ;  /* 0x0000000d600d7221 */ /* 0x000fce0000000000 */
[----:B------:R-:W1:Y:S01]  /*4ea0*/  MUFU.EX2 R84, R26 ;  /* 0x0000001a00547308 */ /* 0x000e620000000800 */
[----:B---3--:R-:W-:-:S07]  /*4eb0*/  FADD R13, R88, R13 ;  /* 0x0000000d580d7221 */ /* 0x008fce0000000000 */
        /* <DEDUP_REMOVED lines=25> */
[----:B0-----:R-:W-:Y:S01]  /*5050*/  FADD R13, R77, R13 ;  /* 0x0000000d4d0d7221 */ /* 0x001fe20000000000 */
[----:B------:R-:W-:-:S06]  /*5060*/  FMUL R23, R43, 1.4426950216293334961 ;  /* 0x3fb8aa3b2b177820 */ /* 0x000fcc0000400000 */
[----:B------:R-:W0:Y:S01]  /*5070*/  MUFU.EX2 R75, R40 ;  /* 0x00000028004b7308 */ /* 0x000e220000000800 */
[----:B-1----:R-:W-:Y:S01]  /*5080*/  FADD R13, R20, R13 ;  /* 0x0000000d140d7221 */ /* 0x002fe20000000000 */
[----:B------:R-:W-:-:S06]  /*5090*/  FMUL R44, R44, 1.4426950216293334961 ;  /* 0x3fb8aa3b2c2c7820 */ /* 0x000fcc0000400000 */
[----:B------:R-:W1:Y:S01]  /*50a0*/  MUFU.EX2 R22, R41 ;  /* 0x0000002900167308 */ /* 0x000e620000000800 */
[----:B------:R-:W-:Y:S01]  /*50b0*/  FADD R13, R76, R13 ;  /* 0x0000000d4c0d7221 */ /* 0x000fe20000000000 */
[----:B------:R-:W-:-:S06]  /*50c0*/  FMUL R24, R45, 1.4426950216293334961 ;  /* 0x3fb8aa3b2d187820 */ /* 0x000fcc0000400000 */
[----:B------:R0:W1:Y:S01]  /*50d0*/  MUFU.EX2 R74, R42 ;  /* 0x0000002a004a7308 */ /* 0x0000620000000800 */
[----:B---3--:R-:W-:Y:S01]  /*50e0*/  FADD R13, R21, R13 ;  /* 0x0000000d150d7221 */ /* 0x008fe20000000000 */
[----:B------:R-:W-:-:S06]  /*50f0*/  FMUL R43, R46, 1.4426950216293334961 ;  /* 0x3fb8aa3b2e2b7820 */ /* 0x000fcc0000400000 */
        /* <DEDUP_REMOVED lines=9> */
[----:B------:R-:W1:Y:S01]  /*5190*/  MUFU.EX2 R43, R43 ;  /* 0x0000002b002b7308 */ /* 0x000e620000000800 */
        /* <DEDUP_REMOVED lines=13> */
[----:B------:R-:W-:-:S06]  /*5270*/  LOP3.LUT R30, R0, 0x30, RZ, 0x3c, !PT ;  /* 0x00000030001e7812 */ /* 0x000fcc00078e3cff */
[----:B------:R-:W3:Y:S01]  /*5280*/  MUFU.EX2 R27, R27 ;  /* 0x0000001b001b7308 */ /* 0x000ee20000000800 */
[----:B0-----:R-:W-:Y:S01]  /*5290*/  FADD R13, R42, R13 ;  /* 0x0000000d2a0d7221 */ /* 0x001fe20000000000 */
[----:B------:R-:W-:-:S06]  /*52a0*/  FMUL R37, R54, 1.4426950216293334961 ;  /* 0x3fb8aa3b36257820 */ /* 0x000fcc0000400000 */
[----:B------:R-:W0:Y:S01]  /*52b0*/  MUFU.EX2 R40, R40 ;  /* 0x0000002800287308 */ /* 0x000e220000000800 */
[----:B-1----:R-:W-:Y:S01]  /*52c0*/  FADD R39, R26, R13 ;  /* 0x0000000d1a277221 */ /* 0x002fe20000000000 */
[----:B--2---:R1:W-:Y:S01]  /*52d0*/  STS.U16 [R30+UR14+0x180], R73 ;  /* 0x000180491e007988 */ /* 0x0043e2000800040e */
[----:B------:R-:W-:-:S05]  /*52e0*/  FMUL R29, R55, 1.4426950216293334961 ;  /* 0x3fb8aa3b371d7820 */ /* 0x000fca0000400000 */
[----:B------:R-:W2:Y:S01]  /*52f0*/  MUFU.EX2 R28, R28 ;  /* 0x0000001c001c7308 */ /* 0x000ea20000000800 */
[----:B------:R-:W-:Y:S01]  /*5300*/  STS.U16 [R30+UR14+0x580], R72 ;  /* 0x000580481e007988 */ /* 0x000fe2000800040e */
[----:B------:R-:W-:Y:S01]  /*5310*/  FADD R39, R41, R39 ;  /* 0x0000002729277221 */ /* 0x000fe20000000000 */
[----:B------:R-:W-:-:S05]  /*5320*/  FMUL R38, R56, 1.4426950216293334961 ;  /* 0x3fb8aa3b38267820 */ /* 0x000fca0000400000 */
[----:B------:R-:W0:Y:S01]  /*5330*/  MUFU.EX2 R37, R37 ;  /* 0x0000002500257308 */ /* 0x000e220000000800 */
[----:B------:R-:W-:Y:S01]  /*5340*/  STS.U16 [R30+UR14+0x980], R71 ;  /* 0x000980471e007988 */ /* 0x000fe2000800040e */
[----:B------:R-:W-:Y:S01]  /*5350*/  FMUL R31, R58, 1.4426950216293334961 ;  /* 0x3fb8aa3b3a1f7820 */ /* 0x000fe20000400000 */
[--C-:B------:R-:W-:Y:S01]  /*5360*/  FFMA R32, R59, UR4, -R124.reuse ;  /* 0x000000043b207c23 */ /* 0x100fe2000800087c */
[--C-:B------:R-:W-:Y:S01]  /*5370*/  FFMA R33, R60, UR4, -R124.reuse ;  /* 0x000000043c217c23 */ /* 0x100fe2000800087c */
[----:B------:R-:W-:Y:S01]  /*5380*/  STS.U16 [R30+UR14+0xd80], R70 ;  /* 0x000d80461e007988 */ /* 0x000fe2000800040e */
[----:B---3--:R-:W-:Y:S01]  /*5390*/  FADD R39, R27, R39 ;  /* 0x000000271b277221 */ /* 0x008fe20000000000 */
[--C-:B------:R-:W-:Y:S01]  /*53a0*/  FFMA R34, R61, UR4, -R124.reuse ;  /* 0x000000043d227c23 */ /* 0x100fe2000800087c */
[--C-:B------:R-:W-:Y:S01]  /*53b0*/  FFMA R35, R62, UR4, -R124.reuse ;  /* 0x000000043e237c23 */ /* 0x100fe2000800087c */
[----:B------:R-:W-:Y:S01]  /*53c0*/  STS.U16 [R30+UR14+0x1180], R69 ;  /* 0x001180451e007988 */ /* 0x000fe2000800040e */
[----:B------:R-:W3:Y:S01]  /*53d0*/  MUFU.EX2 R29, R29 ;  /* 0x0000001d001d7308 */ /* 0x000ee20000000800 */
[----:B------:R-:W-:Y:S01]  /*53e0*/  FMUL R36, R63, 1.4426950216293334961 ;  /* 0x3fb8aa3b3f247820 */ /* 0x000fe20000400000 */
[----:B------:R-:W-:Y:S01]  /*53f0*/  FFMA R64, R64, UR4, -R124 ;  /* 0x0000000440407c23 */ /* 0x000fe2000800087c */
[----:B------:R-:W-:Y:S01]  /*5400*/  STS.U16 [R30+UR14+0x1580], R68 ;  /* 0x001580441e007988 */ /* 0x000fe2000800040e */
[----:B------:R-:W-:Y:S01]  /*5410*/  F2FP.F16.F32.PACK_AB R25, R25, R43 ;  /* 0x0000002b1919723e */ /* 0x000fe200000000ff */
[----:B------:R-:W-:Y:S01]  /*5420*/  IMAD R94, R94, 0x3a, RZ ;  /* 0x0000003a5e5e7824 */ /* 0x000fe200078e02ff */
[----:B------:R-:W-:Y:S01]  /*5430*/  F2FP.F16.F32.PACK_AB R26, R26, R42 ;  /* 0x0000002a1a1a723e */ /* 0x000fe200000000ff */
[----:B------:R-:W-:Y:S01]  /*5440*/  STS.U16 [R30+UR14+0x1980], R12 ;  /* 0x0019800c1e007988 */ /* 0x000fe2000800040e */
[----:B------:R-:W3:Y:S01]  /*5450*/  MUFU.EX2 R38, R38 ;  /* 0x0000002600267308 */ /* 0x000ee20000000800 */
[----:B-1----:R-:W1:Y:S02]  /*5460*/  LDC R73, c[0x0][0x3d8] ;  /* 0x0000f600ff497b82 */ /* 0x002e640000000800 */
[----:B------:R2:W-:Y:S01]  /*5470*/  STS.U16 [R30+UR14+0x1d80], R9 ;  /* 0x001d80091e007988 */ /* 0x0005e2000800040e */
[----:B0-----:R-:W-:Y:S01]  /*5480*/  FADD R39, R40, R39 ;  /* 0x0000002728277221 */ /* 0x001fe20000000000 */
[----:B------:R-:W-:Y:S01]  /*5490*/  FMUL R32, R32, 1.4426950216293334961 ;  /* 0x3fb8aa3b20207820 */ /* 0x000fe20000400000 */
[----:B--2---:R-:W-:-:S02]  /*54a0*/  FMUL R30, R57, 1.4426950216293334961 ;  /* 0x3fb8aa3b391e7820 */ /* 0x004fc40000400000 */
[----:B------:R-:W-:Y:S01]  /*54b0*/  FADD R39, R28, R39 ;  /* 0x000000271c277221 */ /* 0x000fe20000000000 */
[----:B------:R-:W-:Y:S01]  /*54c0*/  MUFU.EX2 R31, R31 ;  /* 0x0000001f001f7308 */ /* 0x000fe20000000800 */
[----:B------:R-:W-:Y:S02]  /*54d0*/  FMUL R33, R33, 1.4426950216293334961 ;  /* 0x3fb8aa3b21217820 */ /* 0x000fe40000400000 */
[----:B------:R-:W-:-:S05]  /*54e0*/  FADD R39, R37, R39 ;  /* 0x0000002725277221 */ /* 0x000fca0000000000 */
[----:B------:R-:W0:Y:S01]  /*54f0*/  MUFU.EX2 R30, R30 ;  /* 0x0000001e001e7308 */ /* 0x000e220000000800 */
[----:B---3--:R-:W-:Y:S01]  /*5500*/  FADD R39, R29, R39 ;  /* 0x000000271d277221 */ /* 0x008fe20000000000 */
[----:B------:R-:W-:-:S06]  /*5510*/  FMUL R34, R34, 1.4426950216293334961 ;  /* 0x3fb8aa3b22227820 */ /* 0x000fcc0000400000 */
[----:B------:R-:W2:Y:S01]  /*5520*/  MUFU.EX2 R32, R32 ;  /* 0x0000002000207308 */ /* 0x000ea20000000800 */
[----:B------:R-:W-:Y:S01]  /*5530*/  FADD R39, R38, R39 ;  /* 0x0000002726277221 */ /* 0x000fe20000000000 */
[----:B------:R-:W-:-:S06]  /*5540*/  FMUL R35, R35, 1.4426950216293334961 ;  /* 0x3fb8aa3b23237820 */ /* 0x000fcc0000400000 */
[----:B------:R-:W3:Y:S01]  /*5550*/  MUFU.EX2 R33, R33 ;  /* 0x0000002100217308 */ /* 0x000ee20000000800 */
[----:B0-----:R-:W-:-:S07]  /*5560*/  FADD R39, R30, R39 ;  /* 0x000000271e277221 */ /* 0x001fce0000000000 */
[----:B------:R-:W0:Y:S01]  /*5570*/  MUFU.EX2 R34, R34 ;  /* 0x0000002200227308 */ /* 0x000e220000000800 */
[----:B------:R-:W-:-:S07]  /*5580*/  FADD R39, R31, R39 ;  /* 0x000000271f277221 */ /* 0x000fce0000000000 */
[----:B------:R-:W1:Y:S01]  /*5590*/  MUFU.EX2 R35, R35 ;  /* 0x0000002300237308 */ /* 0x000e620000000800 */
[----:B--2---:R-:W-:-:S04]  /*55a0*/  FADD R39, R32, R39 ;  /* 0x0000002720277221 */ /* 0x004fc80000000000 */
[----:B---3--:R-:W-:-:S03]  /*55b0*/  FADD R39, R33, R39 ;  /* 0x0000002721277221 */ /* 0x008fc60000000000 */
[----:B------:R-:W2:Y:S01]  /*55c0*/  MUFU.EX2 R36, R36 ;  /* 0x0000002400247308 */ /* 0x000ea20000000800 */
[----:B0-----:R-:W-:Y:S01]  /*55d0*/  FADD R39, R34, R39 ;  /* 0x0000002722277221 */ /* 0x001fe20000000000 */
[----:B------:R-:W-:Y:S02]  /*55e0*/  F2FP.F16.F32.PACK_AB R29, R29, R37 ;  /* 0x000000251d1d723e */ /* 0x000fe400000000ff */
[----:B------:R-:W-:Y:S02]  /*55f0*/  F2FP.F16.F32.PACK_AB R31, R32, R31 ;  /* 0x0000001f201f723e */ /* 0x000fe400000000ff */
[----:B------:R-:W-:Y:S01]  /*5600*/  F2FP.F16.F32.PACK_AB R32, R34, R33 ;  /* 0x000000212220723e */ /* 0x000fe200000000ff */
[----:B------:R-:W-:Y:S02]  /*5610*/  IMAD R34, R95, 0xe, RZ ;  /* 0x0000000e5f227824 */ /* 0x000fe400078e02ff */
[----:B-1----:R-:W-:Y:S01]  /*5620*/  FADD R37, R35, R39 ;  /* 0x0000002723257221 */ /* 0x002fe20000000000 */
[----:B------:R-:W-:Y:S01]  /*5630*/  IMAD R39, R95, 0x5, RZ ;  /* 0x000000055f277824 */ /* 0x000fe200078e02ff */
[----:B------:R0:W-:Y:S01]  /*5640*/  STS.U16 [R252+UR14+0x1a00], R4 ;  /* 0x001a0004fc007988 */ /* 0x0001e2000800040e */
[----:B------:R-:W-:Y:S01]  /*5650*/  F2FP.F16.F32.PACK_AB R27, R27, R41 ;  /* 0x000000291b1b723e */ /* 0x000fe200000000ff */
[C---:B------:R-:W-:Y:S01]  /*5660*/  IMAD R41, R95.reuse, 0xd, RZ ;  /* 0x0000000d5f297824 */ /* 0x040fe200078e02ff */
[----:B------:R-:W-:Y:S01]  /*5670*/  F2FP.F16.F32.PACK_AB R28, R28, R40 ;  /* 0x000000281c1c723e */ /* 0x000fe200000000ff */
[----:B------:R1:W-:Y:S01]  /*5680*/  STS.U16 [R252+UR14+0x1200], R6 ;  /* 0x00120006fc007988 */ /* 0x0003e2000800040e */
[C---:B------:R-:W-:Y:S01]  /*5690*/  IMAD R40, R95.reuse, 0x7, RZ ;  /* 0x000000075f287824 */ /* 0x040fe200078e02ff */
[----:B--2---:R-:W-:Y:S01]  /*56a0*/  F2FP.F16.F32.PACK_AB R33, R36, R35 ;  /* 0x000000232421723e */ /* 0x004fe200000000ff */
[----:B------:R-:W-:Y:S01]  /*56b0*/  IMAD R35, R95, 0x1e, RZ ;  /* 0x0000001e5f237824 */ /* 0x000fe200078e02ff */
[----:B------:R-:W-:-:S02]  /*56c0*/  LEA.HI.X.SX32 R117, R39, R3, 0x1, P5 ;  /* 0x0000000327757211 */ /* 0x000fc400028f0eff */
[----:B0-----:R-:W-:Y:S02]  /*56d0*/  F2FP.F16.F32.PACK_AB R4, R112, R114 ;  /* 0x000000727004723e */ /* 0x001fe400000000ff */
[----:B------:R-:W-:Y:S02]  /*56e0*/  IADD3 R114, P6, PT, R115, R2, RZ ;  /* 0x0000000273727210 */ /* 0x000fe40007fde0ff */
[----:B-1----:R-:W-:Y:S01]  /*56f0*/  F2FP.F16.F32.PACK_AB R6, R109, R110 ;  /* 0x0000006e6d06723e */ /* 0x002fe200000000ff */
[----:B------:R0:W-:Y:S01]  /*5700*/  STS.U16 [R252+UR14+0xe00], R7 ;  /* 0x000e0007fc007988 */ /* 0x0001e2000800040e */
[-C--:B------:R-:W-:Y:S02]  /*5710*/  IADD3 R112, P4, PT, R34, R2.reuse, RZ ;  /* 0x0000000222707210 */ /* 0x080fe40007f9e0ff */
[----:B------:R-:W-:Y:S01]  /*5720*/  IADD3 R110, P5, PT, R220, R2, RZ ;  /* 0x00000002dc6e7210 */ /* 0x000fe20007fbe0ff */
[----:B------:R1:W-:Y:S01]  /*5730*/  STS.U16 [R252+UR14+0x1600], R5 ;  /* 0x00160005fc007988 */ /* 0x0003e2000800040e */
[----:B------:R-:W-:Y:S01]  /*5740*/  LEA.HI.X.SX32 R115, R218, R3, 0x1, P6 ;  /* 0x00000003da737211 */ /* 0x000fe200030f0eff */
[----:B------:R-:W-:Y:S01]  /*5750*/  FADD R61, R36, R37 ;  /* 0x00000025243d7221 */ /* 0x000fe20000000000 */
[----:B------:R-:W-:Y:S01]  /*5760*/  F2FP.F16.F32.PACK_AB R9, R103, R104 ;  /* 0x000000686709723e */ /* 0x000fe200000000ff */
[C---:B------:R-:W-:Y:S01]  /*5770*/  IMAD R42, R95.reuse, 0xf, RZ ;  /* 0x0000000f5f2a7824 */ /* 0x040fe200078e02ff */
[----:B0-----:R-:W-:Y:S01]  /*5780*/  F2FP.F16.F32.PACK_AB R7, R106, R108 ;  /* 0x0000006c6a07723e */ /* 0x001fe200000000ff */
[----:B------:R-:W-:Y:S01]  /*5790*/  IMAD R43, R95, 0x15, RZ ;  /* 0x000000155f2b7824 */ /* 0x000fe200078e02ff */
[----:B------:R-:W-:-:S02]  /*57a0*/  IADD3 R108, P6, PT, R154, R2, RZ ;  /* 0x000000029a6c7210 */ /* 0x000fc40007fde0ff */
[----:B-1----:R-:W-:Y:S01]  /*57b0*/  F2FP.F16.F32.PACK_AB R5, R111, R113 ;  /* 0x000000716f05723e */ /* 0x002fe200000000ff */
[----:B------:R-:W-:Y:S01]  /*57c0*/  IMAD R36, R95, 0x2e, RZ ;  /* 0x0000002e5f247824 */ /* 0x000fe200078e02ff */
[-C--:B------:R-:W-:Y:S02]  /*57d0*/  LEA.HI.X.SX32 R113, R40, R3.reuse, 0x1, P4 ;  /* 0x0000000328717211 */ /* 0x080fe400020f0eff */
[-C--:B------:R-:W-:Y:S01]  /*57e0*/  LEA.HI.X.SX32 R111, R41, R3.reuse, 0x1, P5 ;  /* 0x00000003296f7211 */ /* 0x080fe200028f0eff */
[----:B------:R0:W-:Y:S01]  /*57f0*/  STS.U16 [R252+UR14+0x600], R10 ;  /* 0x0006000afc007988 */ /* 0x0001e2000800040e */
[-C--:B------:R-:W-:Y:S01]  /*5800*/  IADD3 R106, P4, PT, R35, R2.reuse, RZ ;  /* 0x00000002236a7210 */ /* 0x080fe20007f9e0ff */
[----:B------:R-:W-:Y:S01]  /*5810*/  FMUL R63, R64, 1.4426950216293334961 ;  /* 0x3fb8aa3b403f7820 */ /* 0x000fe20000400000 */
[----:B------:R-:W-:Y:S01]  /*5820*/  IADD3 R104, P5, PT, R221, R2, RZ ;  /* 0x00000002dd687210 */ /* 0x000fe20007fbe0ff */
[----:B------:R-:W-:Y:S01]  /*5830*/  FFMA R65, R65, UR4, -R124 ;  /* 0x0000000441417c23 */ /* 0x000fe2000800087c */
[----:B------:R1:W-:Y:S01]  /*5840*/  STS.U16 [R252+UR14+0xa00], R8 ;  /* 0x000a0008fc007988 */ /* 0x0003e2000800040e */
[----:B------:R-:W-:Y:S01]  /*5850*/  LEA.HI.X.SX32 R109, R34, R3, 0x1, P6 ;  /* 0x00000003226d7211 */ /* 0x000fe200030f0eff */
[----:B------:R-:W-:Y:S01]  /*5860*/  IMAD R37, R95, 0x3c, RZ ;  /* 0x0000003c5f257824 */ /* 0x000fe200078e02ff */
[----:B------:R-:W-:Y:S01]  /*5870*/  F2FP.F16.F32.PACK_AB R24, R24, R44 ;  /* 0x0000002c1818723e */ /* 0x000fe200000000ff */
[----:B------:R2:W-:Y:S01]  /*5880*/  STS.U16 [R252+UR14+0x200], R11 ;  /* 0x0002000bfc007988 */ /* 0x0005e2000800040e */
[----:B0-----:R-:W-:Y:S01]  /*5890*/  F2FP.F16.F32.PACK_AB R10, R101, R102 ;  /* 0x00000066650a723e */ /* 0x001fe200000000ff */
[----:B------:R-:W-:Y:S01]  /*58a0*/  IMAD R44, R95, 0x17, RZ ;  /* 0x000000175f2c7824 */ /* 0x000fe200078e02ff */
[----:B------:R-:W-:Y:S01]  /*58b0*/  IADD3 R102, P6, PT, R155, R2, RZ ;  /* 0x000000029b667210 */ /* 0x000fe20007fde0ff */
[----:B------:R-:W-:Y:S01]  /*58c0*/  IMAD R45, R95, 0x1d, RZ ;  /* 0x0000001d5f2d7824 */ /* 0x000fe200078e02ff */
[----:B------:R-:W-:-:S02]  /*58d0*/  F2FP.F16.F32.PACK_AB R12, R97, R98 ;  /* 0x00000062610c723e */ /* 0x000fc400000000ff */
[----:B-1----:R-:W-:Y:S01]  /*58e0*/  F2FP.F16.F32.PACK_AB R8, R105, R107 ;  /* 0x0000006b6908723e */ /* 0x002fe200000000ff */
[C---:B------:R-:W-:Y:S01]  /*58f0*/  IMAD R92, R95.reuse, 0x4a, RZ ;  /* 0x0000004a5f5c7824 */ /* 0x040fe200078e02ff */
[----:B------:R-:W-:Y:S01]  /*5900*/  F2FP.F16.F32.PACK_AB R30, R30, R38 ;  /* 0x000000261e1e723e */ /* 0x000fe200000000ff */
[----:B------:R-:W-:Y:S01]  /*5910*/  IMAD R38, R95, 0x3e, RZ ;  /* 0x0000003e5f267824 */ /* 0x000fe200078e02ff */
[----:B--2---:R-:W-:Y:S01]  /*5920*/  F2FP.F16.F32.PACK_AB R11, R99, R100 ;  /* 0x00000064630b723e */ /* 0x004fe200000000ff */
[----:B------:R-:W-:Y:S01]  /*5930*/  FMUL R34, R65, 1.4426950216293334961 ;  /* 0x3fb8aa3b41227820 */ /* 0x000fe20000400000 */
[-C--:B------:R-:W-:Y:S01]  /*5940*/  LEA.HI.X.SX32 R107, R42, R3.reuse, 0x1, P4 ;  /* 0x000000032a6b7211 */ /* 0x080fe200020f0eff */
[----:B------:R-:W-:Y:S01]  /*5950*/  FFMA R66, R66, UR4, -R124 ;  /* 0x0000000442427c23 */ /* 0x000fe2000800087c */
[----:B------:R-:W-:Y:S02]  /*5960*/  LEA.HI.X.SX32 R105, R43, R3, 0x1, P5 ;  /* 0x000000032b697211 */ /* 0x000fe400028f0eff */
[----:B------:R-:W-:-:S02]  /*5970*/  IADD3 R100, P4, PT, R36, R2, RZ ;  /* 0x0000000224647210 */ /* 0x000fc40007f9e0ff */
[----:B------:R-:W-:Y:S01]  /*5980*/  IADD3 R98, P5, PT, R94, R2, RZ ;  /* 0x000000025e627210 */ /* 0x000fe20007fbe0ff */
[----:B------:R-:W0:Y:S01]  /*5990*/  MUFU.EX2 R63, R63 ;  /* 0x0000003f003f7308 */ /* 0x000e220000000800 */
[----:B------:R-:W-:Y:S02]  /*59a0*/  F2FP.F16.F32.PACK_AB R13, R88, R96 ;  /* 0x00000060580d723e */ /* 0x000fe400000000ff */
[-C--:B------:R-:W-:Y:S01]  /*59b0*/  LEA.HI.X.SX32 R103, R219, R3.reuse, 0x1, P6 ;  /* 0x00000003db677211 */ /* 0x080fe200030f0eff */
[----:B------:R-:W-:Y:S01]  /*59c0*/  IMAD R46, R95, 0x1f, RZ ;  /* 0x0000001f5f2e7824 */ /* 0x000fe200078e02ff */
[-C--:B------:R-:W-:Y:S01]  /*59d0*/  IADD3 R96, P6, PT, R37, R2.reuse, RZ ;  /* 0x0000000225607210 */ /* 0x080fe20007fde0ff */
[----:B------:R-:W-:Y:S01]  /*59e0*/  IMAD R47, R95, 0x25, RZ ;  /* 0x000000255f2f7824 */ /* 0x000fe200078e02ff */
[-C--:B------:R-:W-:Y:S01]  /*59f0*/  LEA.HI.X.SX32 R101, R44, R3.reuse, 0x1, P4 ;  /* 0x000000032c657211 */ /* 0x080fe200020f0eff */
[----:B------:R-:W-:Y:S01]  /*5a00*/  FMUL R62, R66, 1.4426950216293334961 ;  /* 0x3fb8aa3b423e7820 */ /* 0x000fe20000400000 */
[-C--:B------:R-:W-:Y:S01]  /*5a10*/  LEA.HI.X.SX32 R99, R45, R3.reuse, 0x1, P5 ;  /* 0x000000032d637211 */ /* 0x080fe200028f0eff */
[----:B------:R-:W-:Y:S01]  /*5a20*/  FFMA R67, R67, UR4, -R124 ;  /* 0x0000000443437c23 */ /* 0x000fe2000800087c */
[C---:B------:R-:W-:Y:S01]  /*5a30*/  IMAD R90, R95.reuse, 0x4c, RZ ;  /* 0x0000004c5f5a7824 */ /* 0x040fe200078e02ff */
[-C--:B------:R-:W-:Y:S01]  /*5a40*/  IADD3 R94, P4, PT, R38, R2.reuse, RZ ;  /* 0x00000002265e7210 */ /* 0x080fe20007f9e0ff */
[C---:B------:R-:W-:Y:S01]  /*5a50*/  IMAD R88, R95.reuse, 0x4e, RZ ;  /* 0x0000004e5f587824 */ /* 0x040fe200078e02ff */
[----:B------:R-:W-:Y:S01]  /*5a60*/  IADD3 R92, P5, PT, R92, R2, RZ ;  /* 0x000000025c5c7210 */ /* 0x000fe20007fbe0ff */
[----:B------:R-:W-:Y:S01]  /*5a70*/  IMAD R86, R95, 0x5a, RZ ;  /* 0x0000005a5f567824 */ /* 0x000fe200078e02ff */
[----:B------:R-:W1:Y:S01]  /*5a80*/  MUFU.EX2 R34, R34 ;  /* 0x0000002200227308 */ /* 0x000e620000000800 */
[----:B------:R-:W-:Y:S01]  /*5a90*/  F2FP.F16.F32.PACK_AB R15, R15, R84 ;  /* 0x000000540f0f723e */ /* 0x000fe200000000ff */
[C---:B------:R-:W-:Y:S01]  /*5aa0*/  IMAD R48, R95.reuse, 0x27, RZ ;  /* 0x000000275f307824 */ /* 0x040fe200078e02ff */
[----:B------:R-:W-:Y:S01]  /*5ab0*/  F2FP.F16.F32.PACK_AB R16, R16, R82 ;  /* 0x000000521010723e */ /* 0x000fe200000000ff */
[----:B------:R-:W-:Y:S01]  /*5ac0*/  IMAD R49, R95, 0x2d, RZ ;  /* 0x0000002d5f317824 */ /* 0x000fe200078e02ff */
[----:B------:R-:W-:Y:S01]  /*5ad0*/  F2FP.F16.F32.PACK_AB R19, R19, R78 ;  /* 0x0000004e1313723e */ /* 0x000fe200000000ff */
[----:B------:R-:W-:Y:S01]  /*5ae0*/  IMAD R84, R95, 0x5c, RZ ;  /* 0x0000005c5f547824 */ /* 0x000fe200078e02ff */
[----:B------:R-:W-:Y:S01]  /*5af0*/  F2FP.F16.F32.PACK_AB R21, R21, R76 ;  /* 0x0000004c1515723e */ /* 0x000fe200000000ff */
[----:B------:R-:W-:Y:S01]  /*5b00*/  IMAD R50, R95, 0x2f, RZ ;  /* 0x0000002f5f327824 */ /* 0x000fe200078e02ff */
[----:B------:R-:W-:Y:S01]  /*5b10*/  F2FP.F16.F32.PACK_AB R23, R23, R74 ;  /* 0x0000004a1717723e */ /* 0x000fe200000000ff */
[----:B------:R-:W-:Y:S01]  /*5b20*/  IMAD R82, R95, 0x5e, RZ ;  /* 0x0000005e5f527824 */ /* 0x000fe200078e02ff */
[----:B------:R-:W-:Y:S01]  /*5b30*/  LEA.HI.X.SX32 R97, R35, R3, 0x1, P6 ;  /* 0x0000000323617211 */ /* 0x000fe200030f0eff */
[----:B------:R-:W-:-:S02]  /*5b40*/  IMAD R51, R95, 0x35, RZ ;  /* 0x000000355f337824 */ /* 0x000fc400078e02ff */
[----:B------:R-:W-:Y:S01]  /*5b50*/  FMUL R35, R67, 1.4426950216293334961 ;  /* 0x3fb8aa3b43237820 */ /* 0x000fe20000400000 */
[----:B------:R-:W-:Y:S01]  /*5b60*/  IMAD R80, R95, 0x6a, RZ ;  /* 0x0000006a5f507824 */ /* 0x000fe200078e02ff */
[----:B------:R-:W-:Y:S01]  /*5b70*/  LEA.HI.X.SX32 R93, R47, R3, 0x1, P5 ;  /* 0x000000032f5d7211 */ /* 0x000fe200028f0eff */
[C---:B------:R-:W-:Y:S02]  /*5b80*/  IMAD R78, R95.reuse, 0x6c, RZ ;  /* 0x0000006c5f4e7824 */ /* 0x040fe400078e02ff */
[C---:B------:R-:W-:Y:S02]  /*5b90*/  IMAD R52, R95.reuse, 0x37, RZ ;  /* 0x000000375f347824 */ /* 0x040fe400078e02ff */
[C---:B------:R-:W-:Y:S02]  /*5ba0*/  IMAD R76, R95.reuse, 0x6e, RZ ;  /* 0x0000006e5f4c7824 */ /* 0x040fe400078e02ff */
[C---:B------:R-:W-:Y:S02]  /*5bb0*/  IMAD R74, R95.reuse, 0x78, RZ ;  /* 0x000000785f4a7824 */ /* 0x040fe400078e02ff */
[----:B------:R-:W-:-:S02]  /*5bc0*/  IMAD R55, R95, 0x3d, RZ ;  /* 0x0000003d5f377824 */ /* 0x000fc400078e02ff */
[C---:B------:R-:W-:Y:S02]  /*5bd0*/  IMAD R72, R95.reuse, 0x7a, RZ ;  /* 0x0000007a5f487824 */ /* 0x040fe400078e02ff */
[C---:B------:R-:W-:Y:S02]  /*5be0*/  IMAD R70, R95.reuse, 0x7c, RZ ;  /* 0x0000007c5f467824 */ /* 0x040fe400078e02ff */
[C---:B------:R-:W-:Y:S02]  /*5bf0*/  IMAD R68, R95.reuse, 0x7e, RZ ;  /* 0x0000007e5f447824 */ /* 0x040fe400078e02ff */
[----:B------:R-:W-:Y:S01]  /*5c00*/  IMAD R54, R95, 0x3f, RZ ;  /* 0x0000003f5f367824 */ /* 0x000fe200078e02ff */
[----:B------:R-:W-:Y:S01]  /*5c10*/  LEA.HI.X.SX32 R95, R46, R3, 0x1, P4 ;  /* 0x000000032e5f7211 */ /* 0x000fe200020f0eff */
[----:B----4-:R-:W-:Y:S01]  /*5c20*/  IMAD R83, R83, 0x26, RZ ;  /* 0x0000002653537824 */ /* 0x010fe200078e02ff */
[-C--:B------:R-:W-:Y:S01]  /*5c30*/  IADD3 R90, P6, PT, R90, R2.reuse, RZ ;  /* 0x000000025a5a7210 */ /* 0x080fe20007fde0ff */
[----:B------:R-:W2:Y:S01]  /*5c40*/  MUFU.EX2 R62, R62 ;  /* 0x0000003e003e7308 */ /* 0x000ea20000000800 */
[----:B------:R-:W-:-:S02]  /*5c50*/  IADD3 R88, P4, PT, R88, R2, RZ ;  /* 0x0000000258587210 */ /* 0x000fc40007f9e0ff */
[-C--:B------:R-:W-:Y:S02]  /*5c60*/  IADD3 R86, P5, PT, R86, R2.reuse, RZ ;  /* 0x0000000256567210 */ /* 0x080fe40007fbe0ff */
[-C--:B------:R-:W-:Y:S02]  /*5c70*/  LEA.HI.X.SX32 R91, R83, R3.reuse, 0x1, P6 ;  /* 0x00000003535b7211 */ /* 0x080fe400030f0eff */
[-C--:B------:R-:W-:Y:S01]  /*5c80*/  LEA.HI.X.SX32 R89, R48, R3.reuse, 0x1, P4 ;  /* 0x0000000330597211 */ /* 0x080fe200020f0eff */
[----:B------:R-:W3:Y:S01]  /*5c90*/  MUFU.EX2 R35, R35 ;  /* 0x0000002300237308 */ /* 0x000ee20000000800 */
[----:B------:R-:W-:Y:S02]  /*5ca0*/  LEA.HI.X.SX32 R87, R49, R3, 0x1, P5 ;  /* 0x0000000331577211 */ /* 0x000fe400028f0eff */
[-C--:B------:R-:W-:Y:S02]  /*5cb0*/  IADD3 R84, P6, PT, R84, R2.reuse, RZ ;  /* 0x0000000254547210 */ /* 0x080fe40007fde0ff */
[----:B------:R-:W-:-:S02]  /*5cc0*/  IADD3 R82, P4, PT, R82, R2, RZ ;  /* 0x0000000252527210 */ /* 0x000fc40007f9e0ff */
[----:B------:R-:W-:Y:S01]  /*5cd0*/  IADD3 R80, P5, PT, R80, R2, RZ ;  /* 0x0000000250507210 */ /* 0x000fe20007fbe0ff */
[----:B------:R-:W-:Y:S01]  /*5ce0*/  IMAD R73, R73, 0x36, RZ ;  /* 0x0000003649497824 */ /* 0x000fe200078e02ff */
[----:B------:R-:W-:Y:S01]  /*5cf0*/  F2FP.F16.F32.PACK_AB R14, R14, R85 ;  /* 0x000000550e0e723e */ /* 0x000fe200000000ff */
[----:B0-----:R-:W-:Y:S01]  /*5d00*/  FADD R61, R63, R61 ;  /* 0x0000003d3f3d7221 */ /* 0x001fe20000000000 */
[----:B------:R-:W-:Y:S02]  /*5d10*/  F2FP.F16.F32.PACK_AB R17, R17, R81 ;  /* 0x000000511111723e */ /* 0x000fe400000000ff */
[-C--:B------:R-:W-:Y:S02]  /*5d20*/  LEA.HI.X.SX32 R85, R36, R3.reuse, 0x1, P6 ;  /* 0x0000000324557211 */ /* 0x080fe400030f0eff */
[-C--:B------:R-:W-:Y:S02]  /*5d30*/  LEA.HI.X.SX32 R83, R50, R3.reuse, 0x1, P4 ;  /* 0x0000000332537211 */ /* 0x080fe400020f0eff */
[----:B------:R-:W-:-:S02]  /*5d40*/  LEA.HI.X.SX32 R81, R51, R3, 0x1, P5 ;  /* 0x0000000333517211 */ /* 0x000fc400028f0eff */
[-C--:B------:R-:W-:Y:S02]  /*5d50*/  IADD3 R78, P6, PT, R78, R2.reuse, RZ ;  /* 0x000000024e4e7210 */ /* 0x080fe40007fde0ff */
[-C--:B------:R-:W-:Y:S02]  /*5d60*/  IADD3 R76, P4, PT, R76, R2.reuse, RZ ;  /* 0x000000024c4c7210 */ /* 0x080fe40007f9e0ff */
[----:B------:R-:W-:Y:S01]  /*5d70*/  IADD3 R74, P5, PT, R74, R2, RZ ;  /* 0x000000024a4a7210 */ /* 0x000fe20007fbe0ff */
[----:B-1----:R-:W-:Y:S01]  /*5d80*/  FADD R61, R34, R61 ;  /* 0x0000003d223d7221 */ /* 0x002fe20000000000 */
[----:B------:R-:W-:Y:S02]  /*5d90*/  F2FP.F16.F32.PACK_AB R18, R18, R79 ;  /* 0x0000004f1212723e */ /* 0x000fe400000000ff */
[----:B------:R-:W-:Y:S02]  /*5da0*/  F2FP.F16.F32.PACK_AB R20, R20, R77 ;  /* 0x0000004d1414723e */ /* 0x000fe400000000ff */
[----:B------:R-:W-:-:S02]  /*5db0*/  F2FP.F16.F32.PACK_AB R22, R22, R75 ;  /* 0x0000004b1616723e */ /* 0x000fc400000000ff */
[-C--:B------:R-:W-:Y:S02]  /*5dc0*/  LEA.HI.X.SX32 R79, R73, R3.reuse, 0x1, P6 ;  /* 0x00000003494f7211 */ /* 0x080fe400030f0eff */
[-C--:B------:R-:W-:Y:S02]  /*5dd0*/  LEA.HI.X.SX32 R77, R52, R3.reuse, 0x1, P4 ;  /* 0x00000003344d7211 */ /* 0x080fe400020f0eff */
[-C--:B------:R-:W-:Y:S02]  /*5de0*/  LEA.HI.X.SX32 R75, R37, R3.reuse, 0x1, P5 ;  /* 0x00000003254b7211 */ /* 0x080fe400028f0eff */
[-C--:B------:R-:W-:Y:S02]  /*5df0*/  IADD3 R72, P6, PT, R72, R2.reuse, RZ ;  /* 0x0000000248487210 */ /* 0x080fe40007fde0ff */
[-C--:B------:R-:W-:Y:S02]  /*5e00*/  IADD3 R70, P4, PT, R70, R2.reuse, RZ ;  /* 0x0000000246467210 */ /* 0x080fe40007f9e0ff */
[----:B------:R-:W-:Y:S01]  /*5e10*/  IADD3 R68, P5, PT, R68, R2, RZ ;  /* 0x0000000244447210 */ /* 0x000fe20007fbe0ff */
[----:B--2---:R-:W-:Y:S01]  /*5e20*/  FADD R61, R62, R61 ;  /* 0x0000003d3e3d7221 */ /* 0x004fe20000000000 */
[----:B------:R-:W-:-:S02]  /*5e30*/  LEA.HI.X.SX32 R73, R55, R3, 0x1, P6 ;  /* 0x0000000337497211 */ /* 0x000fc400030f0eff */
[-C--:B------:R-:W-:Y:S02]  /*5e40*/  LEA.HI.X.SX32 R71, R38, R3.reuse, 0x1, P4 ;  /* 0x0000000326477211 */ /* 0x080fe400020f0eff */
[----:B------:R-:W-:Y:S01]  /*5e50*/  LEA.HI.X.SX32 R69, R54, R3, 0x1, P5 ;  /* 0x0000000336457211 */ /* 0x000fe200028f0eff */
[----:B---3--:R-:W-:Y:S01]  /*5e60*/  FADD R61, R35, R61 ;  /* 0x0000003d233d7221 */ /* 0x008fe20000000000 */
[----:B------:R-:W-:Y:S02]  /*5e70*/  PRMT R58, RZ, 0x7610, R58 ;  /* 0x00007610ff3a7816 */ /* 0x000fe4000000003a */
[----:B------:R-:W-:Y:S02]  /*5e80*/  PRMT R60, RZ, 0x7610, R60 ;  /* 0x00007610ff3c7816 */ /* 0x000fe4000000003c */
[----:B------:R-:W-:Y:S02]  /*5e90*/  PRMT R59, RZ, 0x7610, R59 ;  /* 0x00007610ff3b7816 */ /* 0x000fe4000000003b */
[----:B------:R-:W-:Y:S01]  /*5ea0*/  PRMT R53, RZ, 0x7610, R53 ;  /* 0x00007610ff357816 */ /* 0x000fe20000000035 */
[----:B------:R0:W5:Y:S01]  /*5eb0*/  @P2 LDG.E.U16 R58, desc[UR28][R74.64] ;  /* 0x0000001c4a3a2981 */ /* 0x000162000c1e1500 */
[----:B------:R-:W-:-:S02]  /*5ec0*/  PRMT R50, RZ, 0x7610, R50 ;  /* 0x00007610ff327816 */ /* 0x000fc40000000032 */
[----:B------:R-:W-:Y:S01]  /*5ed0*/  PRMT R47, RZ, 0x7610, R47 ;  /* 0x00007610ff2f7816 */ /* 0x000fe2000000002f */
[----:B------:R0:W5:Y:S01]  /*5ee0*/  @P2 LDG.E.U16 R60, desc[UR28][R116.64] ;  /* 0x0000001c743c2981 */ /* 0x000162000c1e1500 */
[----:B------:R-:W-:Y:S02]  /*5ef0*/  PRMT R44, RZ, 0x7610, R44 ;  /* 0x00007610ff2c7816 */ /* 0x000fe4000000002c */
[----:B------:R-:W-:Y:S01]  /*5f00*/  PRMT R41, RZ, 0x7610, R41 ;  /* 0x00007610ff297816 */ /* 0x000fe20000000029 */
[----:B------:R0:W5:Y:S01]  /*5f10*/  @P2 LDG.E.U16 R59, desc[UR28][R110.64] ;  /* 0x0000001c6e3b2981 */ /* 0x000162000c1e1500 */
        /* <DEDUP_REMOVED lines=25> */
[----:B------:R-:W-:Y:S01]  /*60b0*/  F2FP.F16.F32.PACK_AB R35, R35, R62 ;  /* 0x0000003e2323723e */ /* 0x000fe200000000ff */
[----:B------:R0:W5:Y:S01]  /*60c0*/  @P2 LDG.E.U16 R52, desc[UR28][R102.64] ;  /* 0x0000001c66342981 */ /* 0x000162000c1e1500 */
[----:B------:R-:W-:-:S03]  /*60d0*/  F2FP.F16.F32.PACK_AB R34, R34, R63 ;  /* 0x0000003f2222723e */ /* 0x000fc600000000ff */
[----:B------:R0:W5:Y:S04]  /*60e0*/  @P2 LDG.E.U16 R49, desc[UR28][R96.64] ;  /* 0x0000001c60312981 */ /* 0x000168000c1e1500 */
        /* <DEDUP_REMOVED lines=12> */
[----:B------:R0:W1:Y:S01]  /*61b0*/  SHFL.BFLY PT, R62, R61, 0x10, 0x1f ;  /* 0x0e001f003d3e7f89 */ /* 0x00006200000e0000 */
[----:B------:R-:W-:Y:S05]  /*61c0*/  @!P2 BRA `(.L_x_9) ;  /* 0x000000000008a947 */ /* 0x000fea0003800000 */
[----:B------:R2:W-:Y:S01]  /*61d0*/  STTM.16dp32bit_t0_t15.x32 tmem[UR12+0x40], R4 ;  /* 0x00004004000079ed */ /* 0x0005e20008a8000c */
[----:B------:R2:W-:Y:S02]  /*61e0*/  STTM.16dp32bit_t16_t31.x32 tmem[UR12+0x60], R4 ;  /* 0x00006004000079ed */ /* 0x0005e40008aa000c */
.L_x_9:
[C---:B--2---:R-:W-:Y:S01]  /*61f0*/  LOP3.LUT R5, R0.reuse, 0x50, RZ, 0x3c, !PT ;  /* 0x0000005000057812 */ /* 0x044fe200078e3cff */
[----:B-----5:R-:W-:Y:S01]  /*6200*/  STS.U16 [R252+UR14+0x1e00], R58 ;  /* 0x001e003afc007988 */ /* 0x020fe2000800040e */
[C---:B------:R-:W-:Y:S01]  /*6210*/  LOP3.LUT R4, R0.reuse, 0x60, RZ, 0x3c, !PT ;  /* 0x0000006000047812 */ /* 0x040fe200078e3cff */
[----:B------:R-:W-:Y:S02]  /*6220*/  UIADD3 UR4, UPT, UPT, UR7, -0x80, URZ ;  /* 0xffffff8007047890 */ /* 0x000fe4000fffe0ff */
[----:B------:R-:W-:Y:S04]  /*6230*/  STS.U16 [R5+UR14+0x280], R60 ;  /* 0x0002803c05007988 */ /* 0x000fe8000800040e */
[----:B------:R-:W-:Y:S04]  /*6240*/  STS.U16 [R5+UR14+0x680], R59 ;  /* 0x0006803b05007988 */ /* 0x000fe8000800040e */
[----:B------:R-:W-:Y:S04]  /*6250*/  STS.U16 [R5+UR14+0xa80], R53 ;  /* 0x000a803505007988 */ /* 0x000fe8000800040e */
[----:B------:R-:W-:Y:S04]  /*6260*/  STS.U16 [R5+UR14+0xe80], R50 ;  /* 0x000e803205007988 */ /* 0x000fe8000800040e */
[----:B------:R-:W-:Y:S04]  /*6270*/  STS.U16 [R5+UR14+0x1280], R47 ;  /* 0x0012802f05007988 */ /* 0x000fe8000800040e */
[----:B------:R-:W-:Y:S04]  /*6280*/  STS.U16 [R5+UR14+0x1680], R44 ;  /* 0x0016802c05007988 */ /* 0x000fe8000800040e */
[----:B------:R-:W-:Y:S04]  /*6290*/  STS.U16 [R5+UR14+0x1a80], R41 ;  /* 0x001a802905007988 */ /* 0x000fe8000800040e */
[----:B------:R2:W-:Y:S04]  /*62a0*/  STS.U16 [R5+UR14+0x1e80], R38 ;  /* 0x001e802605007988 */ /* 0x0005e8000800040e */
[----:B------:R-:W-:Y:S04]  /*62b0*/  STS.U16 [R4+UR14+0x300], R57 ;  /* 0x0003003904007988 */ /* 0x000fe8000800040e */
[----:B------:R-:W-:Y:S01]  /*62c0*/  STS.U16 [R4+UR14+0x700], R55 ;  /* 0x0007003704007988 */ /* 0x000fe2000800040e */
[----:B--2---:R-:W-:-:S03]  /*62d0*/  LOP3.LUT R5, R0, 0x70, RZ, 0x3c, !PT ;  /* 0x0000007000057812 */ /* 0x004fc600078e3cff */
        /* <DEDUP_REMOVED lines=8> */
[----:B--2---:R-:W-:-:S03]  /*6360*/  FADD R4, -R124, -INF ;  /* 0xff8000007c047421 */ /* 0x004fc60000000100 */
[----:B------:R-:W-:Y:S01]  /*6370*/  STS.U16 [R5+UR14+0xb80], R51 ;  /* 0x000b803305007988 */ /* 0x000fe2000800040e */
[----:B------:R-:W-:-:S03]  /*6380*/  FMUL R4, R4, 1.4426950216293334961 ;  /* 0x3fb8aa3b04047820 */ /* 0x000fc60000400000 */
[----:B------:R-:W-:Y:S04]  /*6390*/  STS.U16 [R5+UR14+0xf80], R48 ;  /* 0x000f803005007988 */ /* 0x000fe8000800040e */
[----:B------:R-:W-:Y:S04]  /*63a0*/  STS.U16 [R5+UR14+0x1380], R45 ;  /* 0x0013802d05007988 */ /* 0x000fe8000800040e */
[----:B------:R-:W-:Y:S04]  /*63b0*/  STS.U16 [R5+UR14+0x1780], R42 ;  /* 0x0017802a05007988 */ /* 0x000fe8000800040e */
[----:B------:R-:W-:Y:S04]  /*63c0*/  STS.U16 [R5+UR14+0x1b80], R39 ;  /* 0x001b802705007988 */ /* 0x000fe8000800040e */
[----:B------:R2:W-:Y:S01]  /*63d0*/  STS.U16 [R5+UR14+0x1f80], R36 ;  /* 0x001f802405007988 */ /* 0x0005e2000800040e */
[----:B------:R-:W3:Y:S01]  /*63e0*/  FENCE.VIEW.ASYNC.T ;  /* 0x00000000000073c6 */ /* 0x000ee20000000200 */
[----:B--2---:R2:W4:Y:S01]  /*63f0*/  MUFU.EX2 R36, R4 ;  /* 0x0000000400247308 */ /* 0x0045220000000800 */
[----:B---3--:R-:W-:Y:S06]  /*6400*/  BAR.SYNC.DEFER_BLOCKING 0x0 ;  /* 0x0000000000007b1d */ /* 0x008fec0000010000 */
[----:B--2---:R-:W2:Y:S01]  /*6410*/  LDTM.16dp32bit_t0_t15.x32 R4, tmem[UR12] ;  /* 0x0000000c000479ee */ /* 0x004ea20008a80000 */
[----:B------:R-:W3:Y:S01]  /*6420*/  LDTM.16dp32bit_t16_t31.x32 R4, tmem[UR12+0x20] ;  /* 0x0000200c000479ee */ /* 0x000ee20008aa0000 */
[----:B------:R-:W-:Y:S01]  /*6430*/  NOP ;  /* 0x0000000000007918 */ /* 0x000fe20000000000 */
[----:B------:R-:W-:Y:S05]  /*6440*/  @!P2 BRA `(.L_x_10) ;  /* 0x000000000088a947 */ /* 0x000fea0003800000 */
[C---:B--234-:R-:W-:Y:S01]  /*6450*/  FMUL R4, R36.reuse, R4 ;  /* 0x0000000424047220 */ /* 0x05cfe20000400000 */
[C---:B------:R-:W-:Y:S01]  /*6460*/  FMUL R5, R36.reuse, R5 ;  /* 0x0000000524057220 */ /* 0x040fe20000400000 */
        /* <DEDUP_REMOVED lines=29> */
[----:B------:R-:W-:-:S04]  /*6640*/  FMUL R35, R36, R35 ;  /* 0x0000002324237220 */ /* 0x000fc80000400000 */
[----:B------:R2:W-:Y:S01]  /*6650*/  STTM.16dp32bit_t0_t15.x32 tmem[UR12], R4 ;  /* 0x00000004000079ed */ /* 0x0005e20008a8000c */
[----:B------:R2:W-:Y:S02]  /*6660*/  STTM.16dp32bit_t16_t31.x32 tmem[UR12+0x20], R4 ;  /* 0x00002004000079ed */ /* 0x0005e40008aa000c */
.L_x_10:
[----:B---3--:R-:W3:Y:S02]  /*6670*/  FENCE.VIEW.ASYNC.T ;  /* 0x00000000000073c6 */ /* 0x008ee40000000200 */
[----:B---3--:R-:W-:Y:S01]  /*6680*/  BAR.SYNC.DEFER_BLOCKING 0x0 ;  /* 0x0000000000007b1d */ /* 0x008fe20000010000 */
[----:B01----:R-:W-:Y:S01]  /*6690*/  FADD R61, R61, R62 ;  /* 0x0000003e3d3d7221 */ /* 0x003fe20000000000 */
[----:B------:R-:W-:Y:S02]  /*66a0*/  UISETP.GE.AND UP1, UPT, UR4, 0x1, UPT ;  /* 0x000000010400788c */ /* 0x000fe4000bf26270 */
[----:B------:R-:W-:Y:S01]  /*66b0*/  UIADD3 UR20, UPT, UPT, UR13, 0x40, URZ ;  /* 0x000000400d147890 */ /* 0x000fe2000fffe0ff */
[----:B----4-:R-:W-:Y:S01]  /*66c0*/  FADD R36, R36, R61 ;  /* 0x0000003d24247221 */ /* 0x010fe20000000000 */
[----:B------:R0:W-:Y:S06]  /*66d0*/  MEMBAR.ALL.CTA ;  /* 0x0000000000007992 */ /* 0x0001ec0000008000 */
[----:B0-----:R-:W0:Y:S02]  /*66e0*/  FENCE.VIEW.ASYNC.S ;  /* 0x00000000000073c6 */ /* 0x001e240000000000 */
[----:B0-----:R-:W-:Y:S06]  /*66f0*/  BAR.SYNC.DEFER_BLOCKING 0x0 ;  /* 0x0000000000007b1d */ /* 0x001fec0000010000 */
[----:B------:R-:W-:Y:S05]  /*6700*/  @!P3 BRA `(.L_x_11) ;  /* 0x0000000000c8b947 */ /* 0x000fea0003800000 */
[----:B------:R-:W-:Y:S01]  /*6710*/  USHF.R.U32.HI UR18, URZ, 0x4, UR14 ;  /* 0x00000004ff127899 */ /* 0x000fe2000801160e */
[----:B------:R-:W-:Y:S01]  /*6720*/  UMOV UR4, URZ ;  /* 0x000000ff00047c82 */ /* 0x000fe20008000000 */
[----:B------:R-:W-:Y:S02]  /*6730*/  UIADD3 UR7, UPT, UPT, UR13, 0x48, URZ ;  /* 0x000000480d077890 */ /* 0x000fe4000fffe0ff */
[----:B------:R-:W-:Y:S02]  /*6740*/  USGXT.U32 UR18, UR18, 0xe ;  /* 0x0000000e1212789a */ /* 0x000fe40008000000 */
[----:B------:R-:W-:Y:S02]  /*6750*/  UIADD3 UR8, UPT, UPT, UR13, 0x50, URZ ;  /* 0x000000500d087890 */ /* 0x000fe4000fffe0ff */
[----:B------:R-:W-:Y:S02]  /*6760*/  UIADD3 UR38, UP2, UPT, UR18, 0x2, URZ ;  /* 0x0000000212267890 */ /* 0x000fe4000ff5e0ff */
[----:B------:R-:W-:-:S02]  /*6770*/  UIADD3 UR40, UPT, UPT, UR13, 0x58, URZ ;  /* 0x000000580d287890 */ /* 0x000fc4000fffe0ff */
[----:B------:R-:W-:Y:S02]  /*6780*/  UIADD3.X UR39, UPT, UPT, UR4, 0x40004040, URZ, UP2, !UPT ;  /* 0x4000404004277890 */ /* 0x000fe400097fe4ff */
[----:B------:R-:W-:Y:S02]  /*6790*/  UIADD3 UR52, UP2, UPT, UR38, 0x2, URZ ;  /* 0x0000000226347890 */ /* 0x000fe4000ff5e0ff */
[----:B------:R-:W-:Y:S02]  /*67a0*/  UIADD3 UR54, UP3, UPT, UR38, 0x4, URZ ;  /* 0x0000000426367890 */ /* 0x000fe4000ff7e0ff */
[----:B------:R-:W-:Y:S02]  /*67b0*/  UIADD3.X UR53, UPT, UPT, UR39, URZ, URZ, UP2, !UPT ;  /* 0x000000ff27357290 */ /* 0x000fe400097fe4ff */
[----:B------:R-:W-:Y:S02]  /*67c0*/  UIADD3.X UR55, UPT, UPT, UR39, URZ, URZ, UP3, !UPT ;  /* 0x000000ff27377290 */ /* 0x000fe40009ffe4ff */
[----:B------:R-:W-:Y:S01]  /*67d0*/  UIADD3 UR41, UPT, UPT, UR13, 0x60, URZ ;  /* 0x000000600d297890 */ /* 0x000fe2000fffe0ff */
[----:B------:R-:W-:Y:S01]  /*67e0*/  UMOV UR4, UR11 ;  /* 0x0000000b00047c82 */ /* 0x000fe20008000000 */
[----:B------:R-:W-:Y:S01]  /*67f0*/  UMOV UR5, URZ ;  /* 0x000000ff00057c82 */ /* 0x000fe20008000000 */
[----:B------:R-:W-:-:S02]  /*6800*/  UIADD3.64 UR42, UPT, UPT, UR38, 0x1fe, URZ ;  /* 0x000001fe262a7897 */ /* 0x000fc4000fffe0ff */
[----:B------:R-:W-:Y:S02]  /*6810*/  UIADD3 UR46, UPT, UPT, UR13, 0x68, URZ ;  /* 0x000000680d2e7890 */ /* 0x000fe4000fffe0ff */
[----:B------:R-:W-:Y:S02]  /*6820*/  UIADD3.64 UR44, UPT, UPT, UR38, 0x200, URZ ;  /* 0x00000200262c7897 */ /* 0x000fe4000fffe0ff */
[----:B------:R-:W-:Y:S01]  /*6830*/  UIADD3 UR47, UPT, UPT, UR13, 0x70, URZ ;  /* 0x000000700d2f7890 */ /* 0x000fe2000fffe0ff */
[----:B------:R-:W-:Y:S01]  /*6840*/  UMOV UR51, UR4 ;  /* 0x0000000400337c82 */ /* 0x000fe20008000000 */
[----:B------:R-:W-:Y:S01]  /*6850*/  UIADD3.64 UR48, UPT, UPT, UR38, 0x202, URZ ;  /* 0x0000020226307897 */ /* 0x000fe2000fffe0ff */
[----:B------:R-:W-:Y:S01]  /*6860*/  UMOV UR16, 0x0 ;  /* 0x0000000000107882 */ /* 0x000fe20000000000 */
[----:B------:R-:W-:Y:S01]  /*6870*/  UMOV UR17, 0x4100010 ;  /* 0x0410001000117882 */ /* 0x000fe20000000000 */
[----:B------:R-:W-:Y:S01]  /*6880*/  UIADD3 UR50, UPT, UPT, UR13, 0x78, URZ ;  /* 0x000000780d327890 */ /* 0x000fe2000fffe0ff */
[----:B------:R-:W-:Y:S01]  /*6890*/  UMOV UR19, 0x40004040 ;  /* 0x4000404000137882 */ /* 0x000fe20000000000 */
[----:B------:R-:W-:Y:S01]  /*68a0*/  UIADD3.64 UR4, UPT, UPT, UR38, 0x204, URZ ;  /* 0x0000020426047897 */ /* 0x000fe2000fffe0ff */
[----:B------:R0:W-:Y:S01]  /*68b0*/  UTCHMMA tmem[UR20], gdesc[UR18], tmem[UR13], tmem[UR16], idesc[UR17], UPT ;  /* 0x00ff1012140079ea */ /* 0x0001e2000b80000d */
[----:B------:R-:W-:Y:S01]  /*68c0*/  UMOV UR22, 0x0 ;  /* 0x0000000000167882 */ /* 0x000fe20000000000 */
[----:B------:R-:W-:Y:S01]  /*68d0*/  UMOV UR23, 0x4100010 ;  /* 0x0410001000177882 */ /* 0x000fe20000000000 */
[----:B------:R-:W-:Y:S01]  /*68e0*/  UMOV UR32, 0x0 ;  /* 0x0000000000207882 */ /* 0x000fe20000000000 */
[----:B------:R-:W-:Y:S01]  /*68f0*/  UMOV UR33, 0x4100010 ;  /* 0x0410001000217882 */ /* 0x000fe20000000000 */
[----:B------:R-:W-:Y:S01]  /*6900*/  UMOV UR30, 0x0 ;  /* 0x00000000001e7882 */ /* 0x000fe20000000000 */
[----:B------:R-:W-:Y:S01]  /*6910*/  UMOV UR31, 0x4100010 ;  /* 0x04100010001f7882 */ /* 0x000fe20000000000 */
[----:B------:R0:W-:Y:S01]  /*6920*/  UTCHMMA tmem[UR7], gdesc[UR38], tmem[UR13], tmem[UR22], idesc[UR23], UPT ;  /* 0x00ff1626070079ea */ /* 0x0001e2000b80000d */
        /* <DEDUP_REMOVED lines=12> */
[----:B------:R0:W-:Y:S01]  /*69f0*/  UTCHMMA tmem[UR47], gdesc[UR48], tmem[UR13], tmem[UR36], idesc[UR37], UPT ;  /* 0x00ff24302f0079ea */ /* 0x0001e2000b80000d */
[----:B------:R0:W-:Y:S01]  /*6a00*/  UTCHMMA tmem[UR50], gdesc[UR4], tmem[UR13], tmem[UR34], idesc[UR35], UPT ;  /* 0x00ff2204320079ea */ /* 0x0001e2000b80000d */
[----:B------:R0:W-:Y:S01]  /*6a10*/  UTCBAR [UR51], URZ ;  /* 0x000000ff330073e9 */ /* 0x0001e200080000ff */
[----:B------:R-:W-:Y:S01]  /*6a20*/  NOP ;  /* 0x0000000000007918 */ /* 0x000fe20000000000 */
.L_x_11:
[----:B------:R-:W-:Y:S01]  /*6a30*/  FSEL R124, R124, -INF , P2 ;  /* 0xff8000007c7c7808 */ /* 0x000fe20001000000 */
[----:B0-----:R-:W-:Y:S01]  /*6a40*/  UMOV UR7, URZ ;  /* 0x000000ff00077c82 */ /* 0x001fe20008000000 */
[----:B------:R-:W-:Y:S01]  /*6a50*/  FSEL R154, R36, 1, P2 ;  /* 0x3f800000249a7808 */ /* 0x000fe20001000000 */
[----:B------:R-:W-:Y:S06]  /*6a60*/  BRA.U !UP1, `(.L_x_12) ;  /* 0x0000003d09d87547 */ /* 0x000fec000b800000 */
[----:B------:R-:W-:Y:S01]  /*6a70*/  UIADD3 UR8, UPT, UPT, UR14, 0xc000, URZ ;  /* 0x0000c0000e087890 */ /* 0x000fe2000fffe0ff */
[----:B------:R-:W-:Y:S01]  /*6a80*/  HFMA2 R219, -RZ, RZ, 0, 0 ;  /* 0x00000000ffdb7431 */ /* 0x000fe200000001ff */
[----:B------:R-:W-:Y:S01]  /*6a90*/  USHF.R.U32.HI UR24, URZ, 0x4, UR6 ;  /* 0x00000004ff187899 */ /* 0x000fe20008011606 */
[----:B------:R-:W-:Y:S01]  /*6aa0*/  SHF.L.U32 R125, R125, 0x7, RZ ;  /* 0x000000077d7d7819 */ /* 0x000fe200000006ff */
[----:B------:R-:W-:Y:S01]  /*6ab0*/  UIADD3 UR7, UPT, UPT, UR14, 0x8000, URZ ;  /* 0x000080000e077890 */ /* 0x000fe2000fffe0ff */
[----:B------:R-:W-:Y:S01]  /*6ac0*/  MOV R218, R124 ;  /* 0x0000007c00da7202 */ /* 0x000fe20000000f00 */
[----:B------:R-:W-:Y:S02]  /*6ad0*/  USHF.R.U32.HI UR8, URZ, 0x4, UR8 ;  /* 0x00000004ff087899 */ /* 0x000fe40008011608 */
[----:B------:R-:W-:Y:S02]  /*6ae0*/  USGXT.U32 UR24, UR24, 0xe ;  /* 0x0000000e1818789a */ /* 0x000fe40008000000 */
[----:B------:R-:W-:-:S02]  /*6af0*/  USHF.R.U32.HI UR7, URZ, 0x4, UR7 ;  /* 0x00000004ff077899 */ /* 0x000fc40008011607 */
[----:B------:R-:W-:Y:S02]  /*6b00*/  USGXT.U32 UR26, UR8, 0xe ;  /* 0x0000000e081a789a */ /* 0x000fe40008000000 */
[----:B------:R-:W-:Y:S02]  /*6b10*/  UIADD3 UR16, UP2, UPT, UR24, 0x2, URZ ;  /* 0x0000000218107890 */ /* 0x000fe4000ff5e0ff */
[----:B------:R-:W-:Y:S01]  /*6b20*/  USGXT.U32 UR22, UR7, 0xe ;  /* 0x0000000e0716789a */ /* 0x000fe20008000000 */
[----:B------:R-:W-:Y:S01]  /*6b30*/  UMOV UR4, URZ ;  /* 0x000000ff00047c82 */ /* 0x000fe20008000000 */
[----:B------:R-:W-:Y:S02]  /*6b40*/  USHF.L.U32 UR9, UR9, 0x7, URZ ;  /* 0x0000000709097899 */ /* 0x000fe400080006ff */
[----:B------:R-:W-:Y:S02]  /*6b50*/  UIADD3 UR18, UP3, UPT, UR26, 0x80, URZ ;  /* 0x000000801a127890 */ /* 0x000fe4000ff7e0ff */
[----:B------:R-:W-:-:S02]  /*6b60*/  UIADD3.X UR17, UPT, UPT, UR4, 0x40004040, URZ, UP2, !UPT ;  /* 0x4000404004117890 */ /* 0x000fc400097fe4ff */
[----:B------:R-:W-:Y:S01]  /*6b70*/  UIADD3 UR30, UP2, UPT, UR22, 0x2, URZ ;  /* 0x00000002161e7890 */ /* 0x000fe2000ff5e0ff */
[----:B------:R-:W-:Y:S01]  /*6b80*/  MOV R155, UR9 ;  /* 0x00000009009b7c02 */ /* 0x000fe20008000f00 */
[----:B------:R-:W-:Y:S01]  /*6b90*/  UMOV UR6, URZ ;  /* 0x000000ff00067c82 */ /* 0x000fe20008000000 */
[----:B------:R-:W-:Y:S01]  /*6ba0*/  UMOV UR5, URZ ;  /* 0x000000ff00057c82 */ /* 0x000fe20008000000 */
[----:B------:R-:W-:Y:S02]  /*6bb0*/  UIADD3.X UR19, UPT, UPT, UR6, 0x40004040, URZ, UP3, !UPT ;  /* 0x4000404006137890 */ /* 0x000fe40009ffe4ff */
[----:B------:R-:W-:Y:S02]  /*6bc0*/  UIADD3 UR32, UP3, UPT, UR18, 0x80, URZ ;  /* 0x0000008012207890 */ /* 0x000fe4000ff7e0ff */
[----:B------:R-:W-:Y:S02]  /*6bd0*/  UIADD3 UR34, UP4, UPT, UR18, 0x100, URZ ;  /* 0x0000010012227890 */ /* 0x000fe4000ff9e0ff */
[----:B------:R-:W-:-:S02]  /*6be0*/  UIADD3.X UR31, UPT, UPT, UR5, 0x40004040, URZ, UP2, !UPT ;  /* 0x40004040051f7890 */ /* 0x000fc400097fe4ff */
[----:B------:R-:W-:Y:S01]  /*6bf0*/  UISETP.NE.U32.AND UP1, UPT, UR21, URZ, UPT ;  /* 0x000000ff1500728c */ /* 0x000fe2000bf25070 */
[----:B------:R-:W0:Y:S01]  /*6c00*/  LDCU UR27, c[0x0][0x3f0] ;  /* 0x00007e00ff1b77ac */ /* 0x000e220008000800 */
[----:B------:R-:W1:Y:S01]  /*6c10*/  LDCU UR66, c[0x0][0x3a8] ;  /* 0x00007500ff4277ac */ /* 0x000e620008000800 */
[----:B------:R-:W-:Y:S02]  /*6c20*/  UIADD3.X UR33, UPT, UPT, UR19, URZ, URZ, UP3, !UPT ;  /* 0x000000ff13217290 */ /* 0x000fe40009ffe4ff */
[----:B------:R-:W-:Y:S02]  /*6c30*/  UIADD3.64 UR36, UPT, UPT, UR16, 0x2, URZ ;  /* 0x0000000210247897 */ /* 0x000fe4000fffe0ff */
[----:B------:R-:W-:Y:S02]  /*6c40*/  UIADD3.X UR35, UPT, UPT, UR19, URZ, URZ, UP4, !UPT ;  /* 0x000000ff13237290 */ /* 0x000fe4000a7fe4ff */
[----:B------:R-:W-:Y:S02]  /*6c50*/  UIADD3.64 UR38, UPT, UPT, UR16, 0x4, URZ ;  /* 0x0000000410267897 */ /* 0x000fe4000fffe0ff */
[----:B------:R-:W-:-:S02]  /*6c60*/  UIADD3.64 UR40, UPT, UPT, UR30, 0x2, URZ ;  /* 0x000000021e287897 */ /* 0x000fc4000fffe0ff */
[----:B------:R-:W-:Y:S02]  /*6c70*/  UIADD3.64 UR42, UPT, UPT, UR30, 0x4, URZ ;  /* 0x000000041e2a7897 */ /* 0x000fe4000fffe0ff */
[----:B------:R-:W-:Y:S02]  /*6c80*/  UIADD3.64 UR44, UPT, UPT, UR30, 0x1fe, URZ ;  /* 0x000001fe1e2c7897 */ /* 0x000fe4000fffe0ff */
[----:B------:R-:W-:Y:S02]  /*6c90*/  UIADD3.64 UR46, UPT, UPT, UR30, 0x200, URZ ;  /* 0x000002001e2e7897 */ /* 0x000fe4000fffe0ff */
[----:B------:R-:W-:Y:S02]  /*6ca0*/  UIADD3.64 UR48, UPT, UPT, UR30, 0x202, URZ ;  /* 0x000002021e307897 */ /* 0x000fe4000fffe0ff */
[----:B------:R-:W-:Y:S01]  /*6cb0*/  UIADD3.64 UR50, UPT, UPT, UR30, 0x204, URZ ;  /* 0x000002041e327897 */ /* 0x000fe2000fffe0ff */
[----:B01----:R-:W-:-:S11]  /*6cc0*/  UMOV UR21, 0x1 ;  /* 0x0000000100157882 */ /* 0x003fd60000000000 */
.L_x_17:
[----:B--2---:R-:W2:Y:S04]  /*6cd0*/  LDL.64 R20, [R1+0xb0] ;  /* 0x0000b00001147983 */ /* 0x004ea80000100a00 */
[----:B------:R-:W3:Y:S04]  /*6ce0*/  LDL.64 R4, [R1+0x110] ;  /* 0x0001100001047983 */ /* 0x000ee80000100a00 */
[----:B------:R-:W4:Y:S04]  /*6cf0*/  LDL.64 R14, [R1+0xf0] ;  /* 0x0000f000010e7983 */ /* 0x000f280000100a00 */
[----:B------:R-:W5:Y:S04]  /*6d00*/  LDL.64 R22, [R1+0x10] ;  /* 0x0000100001167983 */ /* 0x000f680000100a00 */
        /* <DEDUP_REMOVED lines=22> */
[----:B------:R-:W5:Y:S01]  /*6e70*/  LDL.64 R66, [R1+0x78] ;  /* 0x0000780001427983 */ /* 0x000f620000100a00 */
[----:B--2---:R-:W-:-:S03]  /*6e80*/  IMAD.WIDE R50, R125, 0x2, R20 ;  /* 0x000000027d327825 */ /* 0x004fc600078e0214 */
[----:B------:R-:W2:Y:S01]  /*6e90*/  LDL.64 R20, [R1+0x108] ;  /* 0x0001080001147983 */ /* 0x000ea20000100a00 */
[----:B---3--:R-:W-:-:S03]  /*6ea0*/  IMAD.WIDE R4, R125, 0x2, R4 ;  /* 0x000000027d047825 */ /* 0x008fc600078e0204 */
[----:B------:R-:W3:Y:S01]  /*6eb0*/  LDG.E.U16 R50, desc[UR28][R50.64] ;  /* 0x0000001c32327981 */ /* 0x000ee2000c1e1500 */
[----:B----4-:R-:W-:-:S03]  /*6ec0*/  IMAD.WIDE R14, R125, 0x2, R14 ;  /* 0x000000027d0e7825 */ /* 0x010fc600078e020e */
[----:B------:R-:W4:Y:S04]  /*6ed0*/  LDG.E.U16 R4, desc[UR28][R4.64] ;  /* 0x0000001c04047981 */ /* 0x000f28000c1e1500 */
[----:B------:R5:W3:Y:S02]  /*6ee0*/  LDG.E.U16 R5, desc[UR28][R14.64] ;  /* 0x0000001c0e057981 */ /* 0x000ae4000c1e1500 */
[C---:B-----5:R-:W-:Y:S02]  /*6ef0*/  IMAD.WIDE R14, R125.reuse, 0x2, R22 ;  /* 0x000000027d0e7825 */ /* 0x060fe400078e0216 */
[----:B------:R-:W5:Y:S02]  /*6f00*/  LDL.64 R22, [R1+0x8] ;  /* 0x0000080001167983 */ /* 0x000f640000100a00 */
[----:B------:R-:W-:-:S02]  /*6f10*/  IMAD.WIDE R10, R125, 0x2, R10 ;  /* 0x000000027d0a7825 */ /* 0x000fc400078e020a */
[----:B------:R-:W3:Y:S02]  /*6f20*/  LDG.E.U16 R35, desc[UR28][R14.64] ;  /* 0x0000001c0e237981 */ /* 0x000ee4000c1e1500 */
[C---:B------:R-:W-:Y:S02]  /*6f30*/  IMAD.WIDE R12, R125.reuse, 0x2, R12 ;  /* 0x000000027d0c7825 */ /* 0x040fe400078e020c */
[----:B------:R0:W3:Y:S02]  /*6f40*/  LDG.E.U16 R38, desc[UR28][R10.64] ;  /* 0x0000001c0a267981 */ /* 0x0000e4000c1e1500 */
[C---:B------:R-:W-:Y:S02]  /*6f50*/  IMAD.WIDE R18, R125.reuse, 0x2, R18 ;  /* 0x000000027d127825 */ /* 0x040fe400078e0212 */
[----:B------:R1:W3:Y:S02]  /*6f60*/  LDG.E.U16 R39, desc[UR28][R12.64] ;  /* 0x0000001c0c277981 */ /* 0x0002e4000c1e1500 */
[----:B------:R-:W-:-:S02]  /*6f70*/  IMAD.WIDE R16, R125, 0x2, R16 ;  /* 0x000000027d107825 */ /* 0x000fc400078e0210 */
[----:B------:R1:W3:Y:S02]  /*6f80*/  LDG.E.U16 R37, desc[UR28][R18.64] ;  /* 0x0000001c12257981 */ /* 0x0002e4000c1e1500 */
[C---:B0-----:R-:W-:Y:S02]  /*6f90*/  IMAD.WIDE R10, R125.reuse, 0x2, R240 ;  /* 0x000000027d0a7825 */ /* 0x041fe400078e02f0 */
[----:B------:R0:W3:Y:S02]  /*6fa0*/  LDG.E.U16 R36, desc[UR28][R16.64] ;  /* 0x0000001c10247981 */ /* 0x0000e4000c1e1500 */
[C---:B-1----:R-:W-:Y:S02]  /*6fb0*/  IMAD.WIDE R12, R125.reuse, 0x2, R248 ;  /* 0x000000027d0c7825 */ /* 0x042fe400078e02f8 */
        /* <DEDUP_REMOVED lines=12> */
[----:B------:R-:W3:Y:S02]  /*7080*/  LDL.64 R46, [R1+0x20] ;  /* 0x00002000012e7983 */ /* 0x000ee40000100a00 */
[----:B------:R-:W-:-:S02]  /*7090*/  IMAD.WIDE R10, R125, 0x2, R24 ;  /* 0x000000027d0a7825 */ /* 0x000fc400078e0218 */
[----:B------:R-:W3:Y:S02]  /*70a0*/  LDL.64 R48, [R1] ;  /* 0x0000000001307983 */ /* 0x000ee40000100a00 */
[C---:B0-----:R-:W-:Y:S02]  /*70b0*/  IMAD.WIDE R12, R125.reuse, 0x2, R26 ;  /* 0x000000027d0c7825 */ /* 0x041fe400078e021a */
[----:B------:R0:W3:Y:S04]  /*70c0*/  LDG.E.U16 R27, desc[UR28][R18.64] ;  /* 0x0000001c121b7981 */ /* 0x0000e8000c1e1500 */
[----:B------:R1:W3:Y:S01]  /*70d0*/  LDG.E.U16 R24, desc[UR28][R10.64] ;  /* 0x0000001c0a187981 */ /* 0x0002e2000c1e1500 */
[----:B------:R-:W-:-:S03]  /*70e0*/  IMAD.WIDE R14, R125, 0x2, R224 ;  /* 0x000000027d0e7825 */ /* 0x000fc600078e02e0 */
[----:B------:R-:W3:Y:S01]  /*70f0*/  LDG.E.U16 R25, desc[UR28][R12.64] ;  /* 0x0000001c0c197981 */ /* 0x000ee2000c1e1500 */
[----:B0-----:R-:W-:-:S03]  /*7100*/  IMAD.WIDE R18, R125, 0x2, R42 ;  /* 0x000000027d127825 */ /* 0x001fc600078e022a */
[----:B------:R-:W3:Y:S01]  /*7110*/  LDG.E.U16 R15, desc[UR28][R14.64] ;  /* 0x0000001c0e0f7981 */ /* 0x000ee2000c1e1500 */
[----:B-1----:R-:W-:-:S03]  /*7120*/  IMAD.WIDE R10, R125, 0x2, R246 ;  /* 0x000000027d0a7825 */ /* 0x002fc600078e02f6 */
[----:B------:R-:W3:Y:S01]  /*7130*/  LDG.E.U16 R26, desc[UR28][R16.64] ;  /* 0x0000001c101a7981 */ /* 0x000ee2000c1e1500 */
[----:B--2---:R-:W-:-:S05]  /*7140*/  IMAD.WIDE R20, R125, 0x2, R20 ;  /* 0x000000027d147825 */ /* 0x004fca00078e0214 */
[----:B------:R0:W2:Y:S02]  /*7150*/  LDG.E.U16 R28, desc[UR28][R20.64] ;  /* 0x0000001c141c7981 */ /* 0x0000a4000c1e1500 */
[C---:B0-----:R-:W-:Y:S02]  /*7160*/  IMAD.WIDE R20, R125.reuse, 0x2, R44 ;  /* 0x000000027d147825 */ /* 0x041fe400078e022c */
[----:B------:R-:W2:Y:S02]  /*7170*/  LDL.64 R44, [R1+0x100] ;  /* 0x00010000012c7983 */ /* 0x000ea40000100a00 */
[C---:B-----5:R-:W-:Y:S02]  /*7180*/  IMAD.WIDE R12, R125.reuse, 0x2, R22 ;  /* 0x000000027d0c7825 */ /* 0x060fe400078e0216 */
[----:B------:R-:W5:Y:S02]  /*7190*/  LDG.E.U16 R22, desc[UR28][R18.64] ;  /* 0x0000001c12167981 */ /* 0x000f64000c1e1500 */
[----:B------:R-:W-:-:S02]  /*71a0*/  IMAD.WIDE R16, R125, 0x2, R40 ;  /* 0x000000027d107825 */ /* 0x000fc400078e0228 */
[----:B------:R-:W4:Y:S04]  /*71b0*/  LDG.E.U16 R23, desc[UR28][R20.64] ;  /* 0x0000001c14177981 */ /* 0x000f28000c1e1500 */
[----:B------:R0:W4:Y:S01]  /*71c0*/  LDG.E.U16 R19, desc[UR28][R10.64] ;  /* 0x0000001c0a137981 */ /* 0x000122000c1e1500 */
[----:B------:R-:W-:-:S03]  /*71d0*/  IMAD.WIDE R6, R125, 0x2, R6 ;  /* 0x000000027d067825 */ /* 0x000fc600078e0206 */
[----:B------:R1:W4:Y:S01]  /*71e0*/  LDG.E.U16 R21, desc[UR28][R16.64] ;  /* 0x0000001c10157981 */ /* 0x000322000c1e1500 */
[----:B------:R-:W-:-:S03]  /*71f0*/  IMAD.WIDE R40, R125, 0x2, R230 ;  /* 0x000000027d287825 */ /* 0x000fc600078e02e6 */
[----:B------:R1:W4:Y:S01]  /*7200*/  LDG.E.U16 R20, desc[UR28][R12.64] ;  /* 0x0000001c0c147981 */ /* 0x000322000c1e1500 */
[----:B0-----:R-:W-:-:S03]  /*7210*/  IMAD.WIDE R10, R125, 0x2, R202 ;  /* 0x000000027d0a7825 */ /* 0x001fc600078e02ca */
[----:B------:R-:W4:Y:S04]  /*7220*/  LDG.E.U16 R6, desc[UR28][R6.64] ;  /* 0x0000001c06067981 */ /* 0x000f28000c1e1500 */
[----:B------:R0:W4:Y:S01]  /*7230*/  LDG.E.U16 R14, desc[UR28][R10.64] ;  /* 0x0000001c0a0e7981 */ /* 0x000122000c1e1500 */
[----:B-1----:R-:W-:-:S04]  /*7240*/  IMAD.WIDE R16, R125, 0x2, R222 ;  /* 0x000000027d107825 */ /* 0x002fc800078e02de */
[C---:B------:R-:W-:Y:S01]  /*7250*/  IMAD.WIDE R12, R125.reuse, 0x2, R210 ;  /* 0x000000027d0c7825 */ /* 0x040fe200078e02d2 */
[----:B------:R1:W4:Y:S03]  /*7260*/  LDG.E.U16 R7, desc[UR28][R40.64] ;  /* 0x0000001c28077981 */ /* 0x000326000c1e1500 */
[C---:B0-----:R-:W-:Y:S01]  /*7270*/  IMAD.WIDE R10, R125.reuse, 0x2, R62 ;  /* 0x000000027d0a7825 */ /* 0x041fe200078e023e */
[----:B------:R-:W4:Y:S04]  /*7280*/  LDG.E.U16 R17, desc[UR28][R16.64] ;  /* 0x0000001c10117981 */ /* 0x000f28000c1e1500 */
[----:B------:R-:W4:Y:S01]  /*7290*/  LDL.64 R62, [R1+0x118] ;  /* 0x00011800013e7983 */ /* 0x000f220000100a00 */
[----:B------:R-:W-:-:S03]  /*72a0*/  IMAD.WIDE R8, R125, 0x2, R8 ;  /* 0x000000027d087825 */ /* 0x000fc600078e0208 */
[----:B------:R-:W5:Y:S01]  /*72b0*/  LDG.E.U16 R11, desc[UR28][R10.64] ;  /* 0x0000001c0a0b7981 */ /* 0x000f62000c1e1500 */
[----:B------:R-:W-:-:S03]  /*72c0*/  IMAD.WIDE R42, R125, 0x2, R238 ;  /* 0x000000027d2a7825 */ /* 0x000fc600078e02ee */
[----:B------:R0:W5:Y:S01]  /*72d0*/  LDG.E.U16 R16, desc[UR28][R12.64] ;  /* 0x0000001c0c107981 */ /* 0x000162000c1e1500 */
[----:B-1----:R-:W-:-:S03]  /*72e0*/  IMAD.WIDE R40, R125, 0x2, R58 ;  /* 0x000000027d287825 */ /* 0x002fc600078e023a */
[----:B------:R1:W5:Y:S04]  /*72f0*/  LDG.E.U16 R18, desc[UR28][R42.64] ;  /* 0x0000001c2a127981 */ /* 0x000368000c1e1500 */
[----:B------:R-:W5:Y:S01]  /*7300*/  LDG.E.U16 R8, desc[UR28][R8.64] ;  /* 0x0000001c08087981 */ /* 0x000f62000c1e1500 */
[----:B0-----:R-:W-:-:S03]  /*7310*/  IMAD.WIDE R12, R125, 0x2, R64 ;  /* 0x000000027d0c7825 */ /* 0x001fc600078e0240 */
[----:B------:R-:W5:Y:S01]  /*7320*/  LDL.64 R64, [R1+0x38] ;  /* 0x0000380001407983 */ /* 0x000f620000100a00 */
[----:B-1----:R-:W-:-:S03]  /*7330*/  IMAD.WIDE R42, R125, 0x2, R60 ;  /* 0x000000027d2a7825 */ /* 0x002fc600078e023c */
[----:B------:R-:W5:Y:S04]  /*7340*/  LDG.E.U16 R13, desc[UR28][R12.64] ;  /* 0x0000001c0c0d7981 */ /* 0x000f68000c1e1500 */
[----:B------:R0:W5:Y:S01]  /*7350*/  LDG.E.U16 R9, desc[UR28][R40.64] ;  /* 0x0000001c28097981 */ /* 0x000162000c1e1500 */
[----:B---3--:R-:W-:-:S03]  /*7360*/  IMAD.WIDE R46, R125, 0x2, R46 ;  /* 0x000000027d2e7825 */ /* 0x008fc600078e022e */
[----:B------:R1:W3:Y:S01]  /*7370*/  LDG.E.U16 R10, desc[UR28][R42.64] ;  /* 0x0000001c2a0a7981 */ /* 0x0002e2000c1e1500 */
[----:B------:R-:W-:-:S03]  /*7380*/  IMAD.WIDE R48, R125, 0x2, R48 ;  /* 0x000000027d307825 */ /* 0x000fc600078e0230 */
[----:B------:R-:W3:Y:S01]  /*7390*/  LDL.64 R60, [R1+0x58] ;  /* 0x00005800013c7983 */ /* 0x000ee20000100a00 */
[----:B0-----:R-:W-:-:S04]  /*73a0*/  IMAD.WIDE R40, R125, 0x2, R56 ;  /* 0x000000027d287825 */ /* 0x001fc800078e0238 */
[C---:B-1----:R-:W-:Y:S01]  /*73b0*/  IMAD.WIDE R42, R125.reuse, 0x2, R54 ;  /* 0x000000027d2a7825 */ /* 0x042fe200078e0236 */
[----:B------:R0:W3:Y:S04]  /*73c0*/  LDG.E.U16 R51, desc[UR28][R40.64] ;  /* 0x0000001c28337981 */ /* 0x0000e8000c1e1500 */
[----:B------:R1:W3:Y:S04]  /*73d0*/  LDG.E.U16 R54, desc[UR28][R46.64] ;  /* 0x0000001c2e367981 */ /* 0x0002e8000c1e1500 */
[----:B------:R1:W3:Y:S01]  /*73e0*/  LDG.E.U16 R55, desc[UR28][R48.64] ;  /* 0x0000001c30377981 */ /* 0x0002e2000c1e1500 */
[----:B0-----:R-:W-:-:S04]  /*73f0*/  IMAD.WIDE R40, R125, 0x2, R244 ;  /* 0x000000027d287825 */ /* 0x001fc800078e02f4 */
[C---:B-1----:R-:W-:Y:S01]  /*7400*/  IMAD.WIDE R46, R125.reuse, 0x2, R216 ;  /* 0x000000027d2e7825 */ /* 0x042fe200078e02d8 */
[----:B------:R0:W3:Y:S03]  /*7410*/  LDG.E.U16 R56, desc[UR28][R40.64] ;  /* 0x0000001c28387981 */ /* 0x0000e6000c1e1500 */
[C---:B------:R-:W-:Y:S02]  /*7420*/  IMAD.WIDE R48, R125.reuse, 0x2, R208 ;  /* 0x000000027d307825 */ /* 0x040fe400078e02d0 */
[----:B------:R-:W3:Y:S04]  /*7430*/  LDG.E.U16 R46, desc[UR28][R46.64] ;  /* 0x0000001c2e2e7981 */ /* 0x000ee8000c1e1500 */
[----:B------:R-:W3:Y:S01]  /*7440*/  LDG.E.U16 R48, desc[UR28][R48.64] ;  /* 0x0000001c30307981 */ /* 0x000ee2000c1e1500 */
[----:B0-----:R-:W-:-:S05]  /*7450*/  IMAD.WIDE R40, R125, 0x2, R200 ;  /* 0x000000027d287825 */ /* 0x001fca00078e02c8 */
[----:B------:R-:W3:Y:S04]  /*7460*/  LDG.E.U16 R47, desc[UR28][R40.64] ;  /* 0x0000001c282f7981 */ /* 0x000ee8000c1e1500 */
[----:B------:R-:W3:Y:S01]  /*7470*/  LDL.64 R40, [R1+0xd8] ;  /* 0x0000d80001287983 */ /* 0x000ee20000100a00 */
[----:B--2---:R-:W-:-:S05]  /*7480*/  IMAD.WIDE R44, R125, 0x2, R44 ;  /* 0x000000027d2c7825 */ /* 0x004fca00078e022c */
[----:B------:R0:W2:Y:S02]  /*7490*/  LDG.E.U16 R12, desc[UR28][R44.64] ;  /* 0x0000001c2c0c7981 */ /* 0x0000a4000c1e1500 */
[C---:B0-----:R-:W-:Y:S02]  /*74a0*/  IMAD.WIDE R44, R125.reuse, 0x2, R52 ;  /* 0x000000027d2c7825 */ /* 0x041fe400078e0234 */
[----:B------:R0:W2:Y:S04]  /*74b0*/  LDG.E.U16 R52, desc[UR28][R42.64] ;  /* 0x0000001c2a347981 */ /* 0x0000a8000c1e1500 */
[----:B------:R1:W2:Y:S01]  /*74c0*/  LDG.E.U16 R53, desc[UR28][R44.64] ;  /* 0x0000001c2c357981 */ /* 0x0002a2000c1e1500 */
[----:B0-----:R-:W-:-:S04]  /*74d0*/  IMAD.WIDE R42, R125, 0x2, R236 ;  /* 0x000000027d2a7825 */ /* 0x001fc800078e02ec */
[C---:B-1----:R-:W-:Y:S01]  /*74e0*/  IMAD.WIDE R44, R125.reuse, 0x2, R228 ;  /* 0x000000027d2c7825 */ /* 0x042fe200078e02e4 */
[----:B------:R4:W2:Y:S04]  /*74f0*/  LDG.E.U16 R57, desc[UR28][R42.64] ;  /* 0x0000001c2a397981 */ /* 0x0008a8000c1e1500 */
[----:B------:R0:W2:Y:S04]  /*7500*/  LDG.E.U16 R58, desc[UR28][R44.64] ;  /* 0x0000001c2c3a7981 */ /* 0x0000a8000c1e1500 */
[----:B------:R-:W0:Y:S01]  /*7510*/  LDL.64 R44, [R1+0xf8] ;  /* 0x0000f800012c7983 */ /* 0x000e220000100a00 */
[----:B----4-:R-:W-:-:S03]  /*7520*/  IMAD.WIDE R42, R125, 0x2, R62 ;  /* 0x000000027d2a7825 */ /* 0x010fc600078e023e */
[----:B------:R-:W4:Y:S04]  /*7530*/  LDL.64 R62, [R1+0x18] ;  /* 0x00001800013e7983 */ /* 0x000f280000100a00 */
[----:B------:R1:W2:Y:S04]  /*7540*/  LDG.E.U16 R49, desc[UR28][R42.64] ;  /* 0x0000001c2a317981 */ /* 0x0002a8000c1e1500 */
[----:B------:R-:W1:Y:S01]  /*7550*/  LDL.64 R42, [R1+0xb8] ;  /* 0x0000b800012a7983 */ /* 0x000e620000100a00 */
[----:B---3--:R-:W-:-:S04]  /*7560*/  IMAD.WIDE R40, R125, 0x2, R40 ;  /* 0x000000027d287825 */ /* 0x008fc800078e0228 */
[----:B0-----:R-:W-:-:S06]  /*7570*/  IMAD.WIDE R44, R125, 0x2, R44 ;  /* 0x000000027d2c7825 */ /* 0x001fcc00078e022c */
[----:B------:R-:W3:Y:S04]  /*7580*/  LDG.E.U16 R44, desc[UR28][R44.64] ;  /* 0x0000001c2c2c7981 */ /* 0x000ee8000c1e1500 */
[----:B------:R0:W2:Y:S01]  /*7590*/  LDG.E.U16 R45, desc[UR28][R40.64] ;  /* 0x0000001c282d7981 */ /* 0x0000a2000c1e1500 */
[----:B-1----:R-:W-:-:S04]  /*75a0*/  IMAD.WIDE R42, R125, 0x2, R42 ;  /* 0x000000027d2a7825 */ /* 0x002fc800078e022a */
[C---:B0-----:R-:W-:Y:S02]  /*75b0*/  IMAD.WIDE R40, R125.reuse, 0x2, R220 ;  /* 0x000000027d287825 */ /* 0x041fe400078e02dc */
[----:B------:R-:W2:Y:S04]  /*75c0*/  LDG.E.U16 R42, desc[UR28][R42.64] ;  /* 0x0000001c2a2a7981 */ /* 0x000ea8000c1e1500 */
[----:B------:R0:W2:Y:S02]  /*75d0*/  LDG.E.U16 R43, desc[UR28][R40.64] ;  /* 0x0000001c282b7981 */ /* 0x0000a4000c1e1500 */
[----:B0-----:R-:W-:-:S05]  /*75e0*/  IMAD.WIDE R40, R125, 0x2, R66 ;  /* 0x000000027d287825 */ /* 0x001fca00078e0242 */
[----:B------:R0:W2:Y:S02]  /*75f0*/  LDG.E.U16 R59, desc[UR28][R40.64] ;  /* 0x0000001c283b7981 */ /* 0x0000a4000c1e1500 */
[----:B0-----:R-:W-:-:S05]  /*7600*/  IMAD.WIDE R40, R125, 0x2, R60 ;  /* 0x000000027d287825 */ /* 0x001fca00078e023c */
[----:B------:R5:W2:Y:S02]  /*7610*/  LDG.E.U16 R60, desc[UR28][R40.64] ;  /* 0x0000001c283c7981 */ /* 0x000aa4000c1e1500 */
[----:B-----5:R-:W-:-:S05]  /*7620*/  IMAD.WIDE R40, R125, 0x2, R64 ;  /* 0x000000027d287825 */ /* 0x020fca00078e0240 */
[----:B------:R4:W5:Y:S02]  /*7630*/  LDG.E.U16 R61, desc[UR28][R40.64] ;  /* 0x0000001c283d7981 */ /* 0x000964000c1e1500 */
[----:B----4-:R-:W-:-:S05]  /*7640*/  IMAD.WIDE R40, R125, 0x2, R62 ;  /* 0x000000027d287825 */ /* 0x010fca00078e023e */
[----:B------:R0:W4:Y:S02]  /*7650*/  LDG.E.U16 R62, desc[UR28][R40.64] ;  /* 0x0000001c283e7981 */ /* 0x000124000c1e1500 */
[----:B0-----:R-:W-:-:S05]  /*7660*/  IMAD.WIDE R40, R125, 0x2, R250 ;  /* 0x000000027d287825 */ /* 0x001fca00078e02fa */
[----:B------:R0:W3:Y:S02]  /*7670*/  LDG.E.U16 R63, desc[UR28][R40.64] ;  /* 0x0000001c283f7981 */ /* 0x0000e4000c1e1500 */
[----:B0-----:R-:W-:-:S05]  /*7680*/  IMAD.WIDE R40, R125, 0x2, R242 ;  /* 0x000000027d287825 */ /* 0x001fca00078e02f2 */
[----:B------:R0:W3:Y:S02]  /*7690*/  LDG.E.U16 R64, desc[UR28][R40.64] ;  /* 0x0000001c28407981 */ /* 0x0000e4000c1e1500 */
[----:B0-----:R-:W-:-:S05]  /*76a0*/  IMAD.WIDE R40, R125, 0x2, R234 ;  /* 0x000000027d287825 */ /* 0x001fca00078e02ea */
[----:B------:R0:W3:Y:S02]  /*76b0*/  LDG.E.U16 R65, desc[UR28][R40.64] ;  /* 0x0000001c28417981 */ /* 0x0000e4000c1e1500 */
[----:B0-----:R-:W-:-:S05]  /*76c0*/  IMAD.WIDE R40, R125, 0x2, R226 ;  /* 0x000000027d287825 */ /* 0x001fca00078e02e2 */
[----:B------:R0:W4:Y:S02]  /*76d0*/  LDG.E.U16 R66, desc[UR28][R40.64] ;  /* 0x0000001c28427981 */ /* 0x000124000c1e1500 */
[----:B0-----:R-:W-:-:S05]  /*76e0*/  IMAD.WIDE R40, R125, 0x2, R214 ;  /* 0x000000027d287825 */ /* 0x001fca00078e02d6 */
[----:B------:R0:W4:Y:S02]  /*76f0*/  LDG.E.U16 R67, desc[UR28][R40.64] ;  /* 0x0000001c28437981 */ /* 0x000124000c1e1500 */
[----:B0-----:R-:W-:-:S05]  /*7700*/  IMAD.WIDE R40, R125, 0x2, R206 ;  /* 0x000000027d287825 */ /* 0x001fca00078e02ce */
[----:B------:R0:W4:Y:S02]  /*7710*/  LDG.E.U16 R124, desc[UR28][R40.64] ;  /* 0x0000001c287c7981 */ /* 0x000124000c1e1500 */
[----:B0-----:R-:W-:-:S06]  /*7720*/  IMAD.WIDE R40, R125, 0x2, R198 ;  /* 0x000000027d287825 */ /* 0x001fcc00078e02c6 */
[----:B------:R0:W4:Y:S01]  /*7730*/  LDG.E.U16 R40, desc[UR28][R40.64] ;  /* 0x0000001c28287981 */ /* 0x000122000c1e1500 */
[----:B------:R-:W0:Y:S01]  /*7740*/  S2R R221, SR_TID.X ;  /* 0x0000000000dd7919 */ /* 0x000e220000002100 */
[----:B------:R-:W-:Y:S02]  /*7750*/  UMOV UR8, 0x1 ;  /* 0x0000000100087882 */ /* 0x000fe40000000000 */
[----:B------:R-:W-:-:S04]  /*7760*/  @!UP0 UIADD3 UR8, UPT, UPT, -UR8, 0x100000, URZ ;  /* 0x0010000008088890 */ /* 0x000fc8000fffe1ff */
[----:B------:R-:W-:Y:S02]  /*7770*/  @!UP0 USHF.L.U32 UR9, UR8, 0xb, URZ ;  /* 0x0000000b08098899 */ /* 0x000fe400080006ff */
[----:B------:R-:W-:Y:S01]  /*7780*/  @!UP0 USHF.L.U32 UR8, UR8, 0x1, URZ ;  /* 0x0000000108088899 */ /* 0x000fe200080006ff */
[----:B------:R-:W-:Y:S01]  /*7790*/  VOTEU.ALL UP2, P1 ;  /* 0x0000000000ff7886 */ /* 0x000fe20000840000 */
[----:B0-----:R-:W-:Y:S02]  /*77a0*/  LOP3.LUT R41, R221, 0x3f, RZ, 0xc0, !PT ;  /* 0x0000003fdd297812 */ /* 0x001fe400078ec0ff */
[----:B------:R-:W-:-:S03]  /*77b0*/  SHF.R.S32.HI R220, RZ, 0x6, R221 ;  /* 0x00000006ffdc7819 */ /* 0x000fc600000114dd */
[----:B------:R-:W-:Y:S01]  /*77c0*/  IMAD.SHL.U32 R41, R41, 0x2, RZ ;  /* 0x0000000229297824 */ /* 0x000fe200078e00ff */
[----:B------:R-:W-:-:S04]  /*77d0*/  SGXT R220, R220, 0x1 ;  /* 0x00000001dcdc781a */ /* 0x000fc80000000200 */
[----:B------:R-:W-:-:S05]  /*77e0*/  LOP3.LUT R41, R41, 0x90, R220, 0x78, !PT ;  /* 0x0000009029297812 */ /* 0x000fca00078e78dc */
[----:B------:R0:W-:Y:S04]  /*77f0*/  STS.U16 [R41+UR14+0x4400], R4 ;  /* 0x0044000429007988 */ /* 0x0001e8000800040e */
[----:B------:R1:W-:Y:S04]  /*7800*/  STS.U16 [R41+UR14+0x4800], R5 ;  /* 0x0048000529007988 */ /* 0x0003e8000800040e */
[----:B------:R-:W-:Y:S01]  /*7810*/  STS.U16 [R41+UR14+0x4000], R8 ;  /* 0x0040000829007988 */ /* 0x000fe2000800040e */
[----:B0-----:R-:W-:-:S03]  /*7820*/  LOP3.LUT R4, R41, 0x20, RZ, 0x3c, !PT ;  /* 0x0000002029047812 */ /* 0x001fc600078e3cff */
[----:B------:R-:W-:Y:S01]  /*7830*/  STS.U16 [R41+UR14+0x4c00], R6 ;  /* 0x004c000629007988 */ /* 0x000fe2000800040e */
[----:B-1----:R-:W-:-:S03]  /*7840*/  LOP3.LUT R5, R41, 0x40, RZ, 0x3c, !PT ;  /* 0x0000004029057812 */ /* 0x002fc600078e3cff */
        /* <DEDUP_REMOVED lines=12> */
[----:B------:R1:W-:Y:S01]  /*7910*/  STS.U16 [R4+UR14+0x4100], R29 ;  /* 0x0041001d04007988 */ /* 0x0003e2000800040e */
[----:B0-----:R-:W-:-:S03]  /*7920*/  LOP3.LUT R41, R41, 0x60, RZ, 0x3c, !PT ;  /* 0x0000006029297812 */ /* 0x001fc600078e3cff */
        /* <DEDUP_REMOVED lines=16> */
[----:B--2---:R1:W-:Y:S04]  /*7a30*/  STS.U16 [R5+UR14+0x4600], R12 ;  /* 0x0046000c05007988 */ /* 0x0043e8000800040e */
        /* <DEDUP_REMOVED lines=15> */
[----:B---3--:R1:W-:Y:S04]  /*7b30*/  STS.U16 [R41+UR14+0x4700], R44 ;  /* 0x0047002c29007988 */ /* 0x0083e8000800040e */
[----:B------:R1:W-:Y:S04]  /*7b40*/  STS.U16 [R41+UR14+0x4b00], R45 ;  /* 0x004b002d29007988 */ /* 0x0003e8000800040e */
[----:B------:R1:W-:Y:S04]  /*7b50*/  STS.U16 [R41+UR14+0x4f00], R42 ;  /* 0x004f002a29007988 */ /* 0x0003e8000800040e */
[----:B------:R1:W-:Y:S04]  /*7b60*/  STS.U16 [R41+UR14+0x5300], R43 ;  /* 0x0053002b29007988 */ /* 0x0003e8000800040e */
[----:B------:R1:W-:Y:S04]  /*7b70*/  STS.U16 [R41+UR14+0x5700], R59 ;  /* 0x0057003b29007988 */ /* 0x0003e8000800040e */
[----:B------:R1:W-:Y:S04]  /*7b80*/  STS.U16 [R41+UR14+0x5b00], R60 ;  /* 0x005b003c29007988 */ /* 0x0003e8000800040e */
[----:B-----5:R1:W-:Y:S04]  /*7b90*/  STS.U16 [R41+UR14+0x5f00], R61 ;  /* 0x005f003d29007988 */ /* 0x0203e8000800040e */
[----:B----4-:R1:W-:Y:S04]  /*7ba0*/  STS.U16 [R41+UR14+0x6300], R62 ;  /* 0x0063003e29007988 */ /* 0x0103e8000800040e */
[----:B------:R1:W-:Y:S04]  /*7bb0*/  STS.U16 [R41+UR14+0x6700], R63 ;  /* 0x0067003f29007988 */ /* 0x0003e8000800040e */
[----:B------:R1:W-:Y:S04]  /*7bc0*/  STS.U16 [R41+UR14+0x6b00], R64 ;  /* 0x006b004029007988 */ /* 0x0003e8000800040e */
[----:B------:R1:W-:Y:S04]  /*7bd0*/  STS.U16 [R41+UR14+0x6f00], R65 ;  /* 0x006f004129007988 */ /* 0x0003e8000800040e */
[----:B------:R1:W-:Y:S04]  /*7be0*/  STS.U16 [R41+UR14+0x7300], R66 ;  /* 0x0073004229007988 */ /* 0x0003e8000800040e */
[----:B------:R1:W-:Y:S04]  /*7bf0*/  STS.U16 [R41+UR14+0x7700], R67 ;  /* 0x0077004329007988 */ /* 0x0003e8000800040e */
[----:B------:R1:W-:Y:S04]  /*7c00*/  STS.U16 [R41+UR14+0x7b00], R124 ;  /* 0x007b007c29007988 */ /* 0x0003e8000800040e */
[----:B------:R1:W-:Y:S01]  /*7c10*/  STS.U16 [R41+UR14+0x7f00], R40 ;  /* 0x007f002829007988 */ /* 0x0003e2000800040e */
[----:B------:R0:W-:Y:S06]  /*7c20*/  MEMBAR.ALL.CTA ;  /* 0x0000000000007992 */ /* 0x0001ec0000008000 */
[----:B0-----:R-:W-:Y:S04]  /*7c30*/  FENCE.VIEW.ASYNC.S ;  /* 0x00000000000073c6 */ /* 0x001fe80000000000 */
[----:B------:R-:W0:Y:S02]  /*7c40*/  FENCE.VIEW.ASYNC.S ;  /* 0x00000000000073c6 */ /* 0x000e240000000000 */
[----:B0-----:R1:W0:Y:S02]  /*7c50*/  @!UP2 SYNCS.EXCH.64 URZ, [UR14+0xe010], UR8 ;  /* 0x00e010080effa5b2 */ /* 0x0012240008000100 */
[----:B0-----:R-:W-:Y:S06]  /*7c60*/  BAR.SYNC.DEFER_BLOCKING 0x0 ;  /* 0x0000000000007b1d */ /* 0x001fec0000010000 */
[----:B-1----:R-:W-:Y:S05]  /*7c70*/  BRA.U UP1, `(.L_x_13) ;  /* 0x0000000101507547 */ /* 0x002fea000b800000 */
[----:B------:R-:W-:Y:S01]  /*7c80*/  UIADD3 UR8, UPT, UPT, UR14, 0xe010, URZ ;  /* 0x0000e0100e087890 */ /* 0x000fe2000fffe0ff */
[----:B------:R-:W-:Y:S01]  /*7c90*/  UMOV UR52, UR26 ;  /* 0x0000001a00347c82 */ /* 0x000fe20008000000 */
[----:B------:R-:W-:Y:S01]  /*7ca0*/  UMOV UR53, 0x40004040 ;  /* 0x4000404000357882 */ /* 0x000fe20000000000 */
[----:B------:R-:W-:Y:S01]  /*7cb0*/  UMOV UR25, 0x40004040 ;  /* 0x4000404000197882 */ /* 0x000fe20000000000 */
[----:B------:R-:W-:Y:S01]  /*7cc0*/  UMOV UR54, 0x0 ;  /* 0x0000000000367882 */ /* 0x000fe20000000000 */
[----:B------:R-:W-:Y:S01]  /*7cd0*/  UMOV UR55, 0x4208010 ;  /* 0x0420801000377882 */ /* 0x000fe20000000000 */
[----:B------:R-:W-:Y:S01]  /*7ce0*/  UMOV UR56, 0x0 ;  /* 0x0000000000387882 */ /* 0x000fe20000000000 */
[----:B------:R-:W-:Y:S01]  /*7cf0*/  UMOV UR57, 0x4208010 ;  /* 0x0420801000397882 */ /* 0x000fe20000000000 */
[----:B------:R-:W-:Y:S01]  /*7d00*/  UMOV UR58, 0x0 ;  /* 0x00000000003a7882 */ /* 0x000fe20000000000 */
[----:B------:R-:W-:Y:S01]  /*7d10*/  UMOV UR59, 0x4208010 ;  /* 0x04208010003b7882 */ /* 0x000fe20000000000 */
[----:B------:R0:W-:Y:S01]  /*7d20*/  UTCHMMA gdesc[UR52], gdesc[UR24], tmem[UR10], tmem[UR54], idesc[UR55], !UPT ;  /* 0x00ff3618340075ea */ /* 0x0001e2000f80000a */
[----:B------:R-:W-:Y:S01]  /*7d30*/  UMOV UR9, URZ ;  /* 0x000000ff00097c82 */ /* 0x000fe20008000000 */
        /* <DEDUP_REMOVED lines=8> */
.L_x_13:
[----:B------:R-:W1:Y:S02]  /*7dc0*/  SYNCS.PHASECHK.TRANS64.TRYWAIT P2, [UR14+0xe010], RZ ;  /* 0x00e010ffff0075a7 */ /* 0x000e64000804110e */
[----:B-1----:R-:W-:Y:S05]  /*7dd0*/  @!P2 BRA `(.L_x_14) ;  /* 0x000000440078a947 */ /* 0x002fea0003800000 */
.L_x_23:
[----:B------:R-:W-:Y:S01]  /*7de0*/  BAR.SYNC.DEFER_BLOCKING 0x0 ;  /* 0x0000000000007b1d */ /* 0x000fe20000010000 */
[----:B------:R-:W-:-:S05]  /*7df0*/  SHF.L.U32 R219, R219, 0x1f, RZ ;  /* 0x0000001fdbdb7819 */ /* 0x000fca00000006ff */
[----:B------:R-:W-:Y:S01]  /*7e00*/  LDTM.16dp32bit_t0_t15.x64 R4, tmem[UR12+0x100000] ;  /* 0x1000000c000479ee */ /* 0x000fe20008b00000 */
[----:B------:R-:W1:Y:S01]  /*7e10*/  LDTM.16dp32bit_t16_t31.x64 R4, tmem[UR12+0x100040] ;  /* 0x1000400c000479ee */ /* 0x000e620008b20000 */
[----:B------:R-:W2:Y:S01]  /*7e20*/  @!P1 SYNCS.CCTL.IV [UR14+0xe010] ;  /* 0x00e01000ff0099b1 */ /* 0x000ea2000800000e */
[----:B------:R-:W-:Y:S01]  /*7e30*/  NOP ;  /* 0x0000000000007918 */ /* 0x000fe20000000000 */
[----:B-1----:R-:W-:Y:S01]  /*7e40*/  FMUL R124, R4, UR66 ;  /* 0x00000042047c7c20 */ /* 0x002fe20008400000 */
[----:B------:R-:W-:Y:S01]  /*7e50*/  FMUL R220, R5, UR66 ;  /* 0x0000004205dc7c20 */ /* 0x000fe20008400000 */
[----:B------:R-:W-:Y:S01]  /*7e60*/  FMUL R221, R6, UR66 ;  /* 0x0000004206dd7c20 */ /* 0x000fe20008400000 */
[----:B--2---:R-:W1:Y:S04]  /*7e70*/  SYNCS.PHASECHK.TRANS64.TRYWAIT P2, [UR11], R219 ;  /* 0x000000dbff0075a7 */ /* 0x004e68000804110b */
[----:B------:R-:W-:Y:S01]  /*7e80*/  FMNMX3 R124, R124, R220, R221, !PT ;  /* 0x000000dc7c7c7276 */ /* 0x000fe200078000dd */
[----:B------:R-:W-:Y:S01]  /*7e90*/  FMUL R220, R7, UR66 ;  /* 0x0000004207dc7c20 */ /* 0x000fe20008400000 */
[----:B------:R-:W-:-:S05]  /*7ea0*/  FMUL R221, R8, UR66 ;  /* 0x0000004208dd7c20 */ /* 0x000fca0008400000 */
        /* <DEDUP_REMOVED lines=88> */
[----:B------:R-:W-:-:S05]  /*8430*/  FMUL R220, R67, UR66 ;  /* 0x0000004243dc7c20 */ /* 0x000fca0008400000 */
[----:B------:R-:W-:-:S05]  /*8440*/  FMNMX R124, R220, R124, !PT ;  /* 0x0000007cdc7c7209 */ /* 0x000fca0007800000 */
[----:B------:R-:W2:Y:S02]  /*8450*/  SHFL.BFLY PT, R220, R124, 0x10, 0x1f ;  /* 0x0e001f007cdc7f89 */ /* 0x000ea400000e0000 */
[----:B--2---:R-:W-:-:S05]  /*8460*/  FMNMX3 R124, R124, R220, R218, !PT ;  /* 0x000000dc7c7c7276 */ /* 0x004fca00078000da */
[--C-:B------:R-:W-:Y:S01]  /*8470*/  FFMA R4, R4, UR66, -R124.reuse ;  /* 0x0000004204047c23 */ /* 0x100fe2000800087c */
[--C-:B------:R-:W-:Y:S01]  /*8480*/  FFMA R5, R5, UR66, -R124.reuse ;  /* 0x0000004205057c23 */ /* 0x100fe2000800087c */
[--C-:B------:R-:W-:Y:S01]  /*8490*/  FFMA R6, R6, UR66, -R124.reuse ;  /* 0x0000004206067c23 */ /* 0x100fe2000800087c */
[--C-:B------:R-:W-:Y:S01]  /*84a0*/  FFMA R220, R7, UR66, -R124.reuse ;  /* 0x0000004207dc7c23 */ /* 0x100fe2000800087c */
[----:B------:R-:W-:Y:S01]  /*84b0*/  FMUL R4, R4, 1.4426950216293334961 ;  /* 0x3fb8aa3b04047820 */ /* 0x000fe20000400000 */
[----:B------:R-:W-:Y:S01]  /*84c0*/  FMUL R5, R5, 1.4426950216293334961 ;  /* 0x3fb8aa3b05057820 */ /* 0x000fe20000400000 */
[----:B------:R-:W-:Y:S01]  /*84d0*/  FMUL R6, R6, 1.4426950216293334961 ;  /* 0x3fb8aa3b06067820 */ /* 0x000fe20000400000 */
[--C-:B------:R-:W-:Y:S01]  /*84e0*/  FFMA R8, R8, UR66, -R124.reuse ;  /* 0x0000004208087c23 */ /* 0x100fe2000800087c */
[--C-:B------:R-:W-:Y:S01]  /*84f0*/  FFMA R10, R10, UR66, -R124.reuse ;  /* 0x000000420a0a7c23 */ /* 0x100fe2000800087c */
[--C-:B------:R-:W-:Y:S01]  /*8500*/  FFMA R12, R12, UR66, -R124.reuse ;  /* 0x000000420c0c7c23 */ /* 0x100fe2000800087c */
[----:B------:R-:W-:Y:S01]  /*8510*/  MUFU.EX2 R4, R4 ;  /* 0x0000000400047308 */ /* 0x000fe20000000800 */
[--C-:B------:R-:W-:Y:S01]  /*8520*/  FFMA R14, R14, UR66, -R124.reuse ;  /* 0x000000420e0e7c23 */ /* 0x100fe2000800087c */
[----:B------:R-:W-:Y:S01]  /*8530*/  FMUL R220, R220, 1.4426950216293334961 ;  /* 0x3fb8aa3bdcdc7820 */ /* 0x000fe20000400000 */
[--C-:B------:R-:W-:Y:S01]  /*8540*/  FFMA R16, R16, UR66, -R124.reuse ;  /* 0x0000004210107c23 */ /* 0x100fe2000800087c */
[--C-:B------:R-:W-:Y:S01]  /*8550*/  FFMA R18, R18, UR66, -R124.reuse ;  /* 0x0000004212127c23 */ /* 0x100fe2000800087c */
[--C-:B------:R-:W-:Y:S01]  /*8560*/  FFMA R20, R20, UR66, -R124.reuse ;  /* 0x0000004214147c23 */ /* 0x100fe2000800087c */
[--C-:B------:R-:W-:Y:S01]  /*8570*/  FFMA R22, R22, UR66, -R124.reuse ;  /* 0x0000004216167c23 */ /* 0x100fe2000800087c */
[--C-:B------:R-:W-:Y:S01]  /*8580*/  FFMA R9, R9, UR66, -R124.reuse ;  /* 0x0000004209097c23 */ /* 0x100fe2000800087c */
[----:B------:R-:W2:Y:S01]  /*8590*/  MUFU.EX2 R5, R5 ;  /* 0x0000000500057308 */ /* 0x000ea20000000800 */
[--C-:B------:R-:W-:Y:S01]  /*85a0*/  FFMA R24, R24, UR66, -R124.reuse ;  /* 0x0000004218187c23 */ /* 0x100fe2000800087c */
[--C-:B------:R-:W-:Y:S01]  /*85b0*/  FFMA R26, R26, UR66, -R124.reuse ;  /* 0x000000421a1a7c23 */ /* 0x100fe2000800087c */
[--C-:B------:R-:W-:Y:S01]  /*85c0*/  FFMA R28, R28, UR66, -R124.reuse ;  /* 0x000000421c1c7c23 */ /* 0x100fe2000800087c */
[--C-:B------:R-:W-:Y:S01]  /*85d0*/  FFMA R30, R30, UR66, -R124.reuse ;  /* 0x000000421e1e7c23 */ /* 0x100fe2000800087c */
[----:B------:R-:W-:Y:S01]  /*85e0*/  FMUL R9, R9, 1.4426950216293334961 ;  /* 0x3fb8aa3b09097820 */ /* 0x000fe20000400000 */
[--C-:B------:R-:W-:Y:S01]  /*85f0*/  FFMA R32, R32, UR66, -R124.reuse ;  /* 0x0000004220207c23 */ /* 0x100fe2000800087c */
[--C-:B------:R-:W-:Y:S01]  /*8600*/  FFMA R34, R34, UR66, -R124.reuse ;  /* 0x0000004222227c23 */ /* 0x100fe2000800087c */
[----:B------:R3:W4:Y:S01]  /*8610*/  MUFU.EX2 R7, R6 ;  /* 0x0000000600077308 */ /* 0x0007220000000800 */
[--C-:B------:R-:W-:Y:S01]  /*8620*/  FFMA R36, R36, UR66, -R124.reuse ;  /* 0x0000004224247c23 */ /* 0x100fe2000800087c */
[--C-:B------:R-:W-:Y:S01]  /*8630*/  FFMA R11, R11, UR66, -R124.reuse ;  /* 0x000000420b0b7c23 */ /* 0x100fe2000800087c */
[--C-:B------:R-:W-:Y:S01]  /*8640*/  FFMA R13, R13, UR66, -R124.reuse ;  /* 0x000000420d0d7c23 */ /* 0x100fe2000800087c */
[--C-:B------:R-:W-:Y:S01]  /*8650*/  FFMA R15, R15, UR66, -R124.reuse ;  /* 0x000000420f0f7c23 */ /* 0x100fe2000800087c */
[----:B------:R-:W-:Y:S01]  /*8660*/  FFMA R17, R17, UR66, -R124 ;  /* 0x0000004211117c23 */ /* 0x000fe2000800087c */
[----:B------:R-:W-:Y:S01]  /*8670*/  FMUL R11, R11, 1.4426950216293334961 ;  /* 0x3fb8aa3b0b0b7820 */ /* 0x000fe20000400000 */
[----:B------:R-:W-:Y:S01]  /*8680*/  FMUL R13, R13, 1.4426950216293334961 ;  /* 0x3fb8aa3b0d0d7820 */ /* 0x000fe20000400000 */
[----:B------:R-:W5:Y:S01]  /*8690*/  MUFU.EX2 R220, R220 ;  /* 0x000000dc00dc7308 */ /* 0x000f620000000800 */
[----:B---3--:R-:W-:Y:S01]  /*86a0*/  FMUL R6, R8, 1.4426950216293334961 ;  /* 0x3fb8aa3b08067820 */ /* 0x008fe20000400000 */
        /* <DEDUP_REMOVED lines=9> */
[----:B------:R-:W3:Y:S01]  /*8740*/  MUFU.EX2 R6, R6 ;  /* 0x0000000600067308 */ /* 0x000ee20000000800 */
[----:B------:R-:W-:Y:S01]  /*8750*/  FMUL R26, R28, 1.4426950216293334961 ;  /* 0x3fb8aa3b1c1a7820 */ /* 0x000fe20000400000 */
[----:B------:R-:W-:Y:S01]  /*8760*/  FMUL R28, R30, 1.4426950216293334961 ;  /* 0x3fb8aa3b1e1c7820 */ /* 0x000fe20000400000 */
[----:B------:R-:W-:Y:S01]  /*8770*/  FMUL R30, R32, 1.4426950216293334961 ;  /* 0x3fb8aa3b201e7820 */ /* 0x000fe20000400000 */
[----:B------:R-:W-:Y:S01]  /*8780*/  FMUL R32, R34, 1.4426950216293334961 ;  /* 0x3fb8aa3b22207820 */ /* 0x000fe20000400000 */
[----:B------:R-:W-:Y:S01]  /*8790*/  FMUL R34, R36, 1.4426950216293334961 ;  /* 0x3fb8aa3b24227820 */ /* 0x000fe20000400000 */
[----:B--2---:R-:W-:Y:S01]  /*87a0*/  FADD R36, R4, R5 ;  /* 0x0000000504247221 */ /* 0x004fe20000000000 */
[----:B------:R-:W-:Y:S01]  /*87b0*/  FMUL R15, R15, 1.4426950216293334961 ;  /* 0x3fb8aa3b0f0f7820 */ /* 0x000fe20000400000 */
[----:B------:R-:W2:Y:S01]  /*87c0*/  MUFU.EX2 R9, R9 ;  /* 0x0000000900097308 */ /* 0x000ea20000000800 */
[----:B------:R-:W-:Y:S01]  /*87d0*/  FMUL R17, R17, 1.4426950216293334961 ;  /* 0x3fb8aa3b11117820 */ /* 0x000fe20000400000 */
[----:B----4-:R-:W-:Y:S01]  /*87e0*/  FADD R36, R7, R36 ;  /* 0x0000002407247221 */ /* 0x010fe20000000000 */
[--C-:B------:R-:W-:Y:S01]  /*87f0*/  FFMA R19, R19, UR66, -R124.reuse ;  /* 0x0000004213137c23 */ /* 0x100fe2000800087c */
[--C-:B------:R-:W-:Y:S01]  /*8800*/  FFMA R21, R21, UR66, -R124.reuse ;  /* 0x0000004215157c23 */ /* 0x100fe2000800087c */
[----:B------:R-:W-:Y:S01]  /*8810*/  FFMA R23, R23, UR66, -R124 ;  /* 0x0000004217177c23 */ /* 0x000fe2000800087c */
[----:B-----5:R-:W-:Y:S01]  /*8820*/  FADD R36, R220, R36 ;  /* 0x00000024dc247221 */ /* 0x020fe20000000000 */
[----:B------:R-:W-:Y:S01]  /*8830*/  FMUL R19, R19, 1.4426950216293334961 ;  /* 0x3fb8aa3b13137820 */ /* 0x000fe20000400000 */
[----:B------:R-:W4:Y:S01]  /*8840*/  MUFU.EX2 R8, R8 ;  /* 0x0000000800087308 */ /* 0x000f220000000800 */
[----:B------:R-:W-:Y:S01]  /*8850*/  FMUL R21, R21, 1.4426950216293334961 ;  /* 0x3fb8aa3b15157820 */ /* 0x000fe20000400000 */
[----:B---3--:R-:W-:Y:S01]  /*8860*/  FADD R36, R6, R36 ;  /* 0x0000002406247221 */ /* 0x008fe20000000000 */
[----:B------:R-:W-:Y:S01]  /*8870*/  FMUL R23, R23, 1.4426950216293334961 ;  /* 0x3fb8aa3b17177820 */ /* 0x000fe20000400000 */
[--C-:B------:R-:W-:Y:S01]  /*8880*/  FFMA R25, R25, UR66, -R124.reuse ;  /* 0x0000004219197c23 */ /* 0x100fe2000800087c */
[--C-:B------:R-:W-:Y:S01]  /*8890*/  FFMA R27, R27, UR66, -R124.reuse ;  /* 0x000000421b1b7c23 */ /* 0x100fe2000800087c */
[--C-:B------:R-:W-:Y:S01]  /*88a0*/  FFMA R29, R29, UR66, -R124.reuse ;  /* 0x000000421d1d7c23 */ /* 0x100fe2000800087c */
[----:B------:R-:W-:Y:S01]  /*88b0*/  FFMA R31, R31, UR66, -R124 ;  /* 0x000000421f1f7c23 */ /* 0x000fe2000800087c */
[----:B------:R-:W3:Y:S01]  /*88c0*/  MUFU.EX2 R11, R11 ;  /* 0x0000000b000b7308 */ /* 0x000ee20000000800 */
[----:B--2---:R-:W-:Y:S01]  /*88d0*/  FADD R36, R9, R36 ;  /* 0x0000002409247221 */ /* 0x004fe20000000000 */
[----:B------:R-:W-:Y:S01]  /*88e0*/  FMUL R25, R25, 1.4426950216293334961 ;  /* 0x3fb8aa3b19197820 */ /* 0x000fe20000400000 */
[----:B------:R-:W-:Y:S01]  /*88f0*/  FMUL R27, R27, 1.4426950216293334961 ;  /* 0x3fb8aa3b1b1b7820 */ /* 0x000fe20000400000 */
[----:B------:R-:W-:Y:S01]  /*8900*/  FMUL R29, R29, 1.4426950216293334961 ;  /* 0x3fb8aa3b1d1d7820 */ /* 0x000fe20000400000 */
[----:B------:R-:W-:Y:S01]  /*8910*/  FMUL R31, R31, 1.4426950216293334961 ;  /* 0x3fb8aa3b1f1f7820 */ /* 0x000fe20000400000 */
[--C-:B------:R-:W-:Y:S01]  /*8920*/  FFMA R33, R33, UR66, -R124.reuse ;  /* 0x0000004221217c23 */ /* 0x100fe2000800087c */
[----:B------:R-:W-:Y:S01]  /*8930*/  FFMA R35, R35, UR66, -R124 ;  /* 0x0000004223237c23 */ /* 0x000fe2000800087c */
[----:B------:R-:W2:Y:S01]  /*8940*/  MUFU.EX2 R10, R10 ;  /* 0x0000000a000a7308 */ /* 0x000ea20000000800 */
[----:B----4-:R-:W-:Y:S01]  /*8950*/  FADD R36, R8, R36 ;  /* 0x0000002408247221 */ /* 0x010fe20000000000 */
[----:B------:R-:W-:Y:S01]  /*8960*/  FMUL R33, R33, 1.4426950216293334961 ;  /* 0x3fb8aa3b21217820 */ /* 0x000fe20000400000 */
[--C-:B------:R-:W-:Y:S01]  /*8970*/  FFMA R37, R37, UR66, -R124.reuse ;  /* 0x0000004225257c23 */ /* 0x100fe2000800087c */
[----:B------:R-:W-:Y:S01]  /*8980*/  FMUL R35, R35, 1.4426950216293334961 ;  /* 0x3fb8aa3b23237820 */ /* 0x000fe20000400000 */
[--C-:B------:R-:W-:Y:S01]  /*8990*/  FFMA R38, R38, UR66, -R124.reuse ;  /* 0x0000004226267c23 */ /* 0x100fe2000800087c */
[----:B------:R-:W-:Y:S01]  /*89a0*/  FFMA R41, R41, UR66, -R124 ;  /* 0x0000004229297c23 */ /* 0x000fe2000800087c */
[----:B------:R-:W-:Y:S01]  /*89b0*/  FMUL R37, R37, 1.4426950216293334961 ;  /* 0x3fb8aa3b25257820 */ /* 0x000fe20000400000 */
[----:B------:R-:W4:Y:S01]  /*89c0*/  MUFU.EX2 R13, R13 ;  /* 0x0000000d000d7308 */ /* 0x000f220000000800 */
[----:B---3--:R-:W-:Y:S01]  /*89d0*/  FADD R36, R11, R36 ;  /* 0x000000240b247221 */ /* 0x008fe20000000000 */
[----:B------:R-:W-:Y:S01]  /*89e0*/  FMUL R38, R38, 1.4426950216293334961 ;  /* 0x3fb8aa3b26267820 */ /* 0x000fe20000400000 */
        /* <DEDUP_REMOVED lines=16> */
[----:B------:R-:W-:Y:S01]  /*8af0*/  FMUL R53, R53, 1.4426950216293334961 ;  /* 0x3fb8aa3b35357820 */ /* 0x000fe20000400000 */
[--C-:B------:R-:W-:Y:S01]  /*8b00*/  FFMA R55, R55, UR66, -R124.reuse ;  /* 0x0000004237377c23 */ /* 0x100fe2000800087c */
[--C-:B------:R-:W-:Y:S01]  /*8b10*/  FFMA R57, R57, UR66, -R124.reuse ;  /* 0x0000004239397c23 */ /* 0x100fe2000800087c */
[--C-:B------:R-:W-:Y:S01]  /*8b20*/  FFMA R59, R59, UR66, -R124.reuse ;  /* 0x000000423b3b7c23 */ /* 0x100fe2000800087c */
[----:B------:R-:W-:Y:S01]  /*8b30*/  FFMA R61, R61, UR66, -R124 ;  /* 0x000000423d3d7c23 */ /* 0x000fe2000800087c */
[----:B------:R-:W4:Y:S01]  /*8b40*/  MUFU.EX2 R14, R14 ;  /* 0x0000000e000e7308 */ /* 0x000f220000000800 */
[----:B---3--:R-:W-:Y:S01]  /*8b50*/  FADD R36, R12, R36 ;  /* 0x000000240c247221 */ /* 0x008fe20000000000 */
[----:B------:R-:W-:Y:S01]  /*8b60*/  FMUL R55, R55, 1.4426950216293334961 ;  /* 0x3fb8aa3b37377820 */ /* 0x000fe20000400000 */
[----:B------:R-:W-:Y:S01]  /*8b70*/  FMUL R57, R57, 1.4426950216293334961 ;  /* 0x3fb8aa3b39397820 */ /* 0x000fe20000400000 */
[----:B------:R-:W-:Y:S01]  /*8b80*/  FMUL R59, R59, 1.4426950216293334961 ;  /* 0x3fb8aa3b3b3b7820 */ /* 0x000fe20000400000 */
[----:B------:R-:W-:Y:S01]  /*8b90*/  FMUL R61, R61, 1.4426950216293334961 ;  /* 0x3fb8aa3b3d3d7820 */ /* 0x000fe20000400000 */
[--C-:B------:R-:W-:Y:S01]  /*8ba0*/  FFMA R63, R63, UR66, -R124.reuse ;  /* 0x000000423f3f7c23 */ /* 0x100fe2000800087c */
[----:B------:R-:W-:Y:S01]  /*8bb0*/  FFMA R65, R65, UR66, -R124 ;  /* 0x0000004241417c23 */ /* 0x000fe2000800087c */
[----:B------:R-:W3:Y:S01]  /*8bc0*/  MUFU.EX2 R17, R17 ;  /* 0x0000001100117308 */ /* 0x000ee20000000800 */
[----:B--2---:R-:W-:Y:S01]  /*8bd0*/  FADD R36, R15, R36 ;  /* 0x000000240f247221 */ /* 0x004fe20000000000 */
[----:B------:R-:W-:Y:S01]  /*8be0*/  FMUL R63, R63, 1.4426950216293334961 ;  /* 0x3fb8aa3b3f3f7820 */ /* 0x000fe20000400000 */
[----:B------:R-:W-:Y:S01]  /*8bf0*/  FMUL R65, R65, 1.4426950216293334961 ;  /* 0x3fb8aa3b41417820 */ /* 0x000fe20000400000 */
[--C-:B------:R-:W-:Y:S01]  /*8c00*/  FFMA R66, R66, UR66, -R124.reuse ;  /* 0x0000004242427c23 */ /* 0x100fe2000800087c */
[----:B------:R-:W-:Y:S01]  /*8c10*/  FFMA R67, R67, UR66, -R124 ;  /* 0x0000004243437c23 */ /* 0x000fe2000800087c */
[----:B------:R-:W-:-:S02]  /*8c20*/  F2FP.F16.F32.PACK_AB R4, R5, R4 ;  /* 0x000000040504723e */ /* 0x000fc400000000ff */
[----:B------:R-:W2:Y:S01]  /*8c30*/  MUFU.EX2 R16, R16 ;  /* 0x0000001000107308 */ /* 0x000ea20000000800 */
[----:B----4-:R-:W-:Y:S01]  /*8c40*/  FADD R36, R14, R36 ;  /* 0x000000240e247221 */ /* 0x010fe20000000000 */
[----:B------:R-:W-:Y:S01]  /*8c50*/  FMUL R66, R66, 1.4426950216293334961 ;  /* 0x3fb8aa3b42427820 */ /* 0x000fe20000400000 */
[----:B------:R-:W-:Y:S01]  /*8c60*/  FMUL R67, R67, 1.4426950216293334961 ;  /* 0x3fb8aa3b43437820 */ /* 0x000fe20000400000 */
[----:B------:R-:W-:-:S04]  /*8c70*/  F2FP.F16.F32.PACK_AB R5, R220, R7 ;  /* 0x00000007dc05723e */ /* 0x000fc800000000ff */
[----:B------:R-:W4:Y:S01]  /*8c80*/  MUFU.EX2 R19, R19 ;  /* 0x0000001300137308 */ /* 0x000f220000000800 */
[----:B---3--:R-:W-:-:S07]  /*8c90*/  FADD R36, R17, R36 ;  /* 0x0000002411247221 */ /* 0x008fce0000000000 */
[----:B------:R-:W3:Y:S01]  /*8ca0*/  MUFU.EX2 R18, R18 ;  /* 0x0000001200127308 */ /* 0x000ee20000000800 */
[----:B--2---:R-:W-:-:S07]  /*8cb0*/  FADD R36, R16, R36 ;  /* 0x0000002410247221 */ /* 0x004fce0000000000 */
[----:B------:R-:W2:Y:S01]  /*8cc0*/  MUFU.EX2 R21, R21 ;  /* 0x0000001500157308 */ /* 0x000ea20000000800 */
[----:B----4-:R-:W-:-:S07]  /*8cd0*/  FADD R36, R19, R36 ;  /* 0x0000002413247221 */ /* 0x010fce0000000000 */
        /* <DEDUP_REMOVED lines=26> */
[----:B------:R3:W-:Y:S01]  /*8e80*/  MUFU.EX2 R221, R37 ;  /* 0x0000002500dd7308 */ /* 0x0007e20000000800 */
[----:B--2---:R-:W-:-:S07]  /*8e90*/  FADD R36, R33, R36 ;  /* 0x0000002421247221 */ /* 0x004fce0000000000 */
[----:B------:R-:W2:Y:S01]  /*8ea0*/  MUFU.EX2 R35, R35 ;  /* 0x0000002300237308 */ /* 0x000ea20000000800 */
[--C-:B---3--:R-:W-:Y:S01]  /*8eb0*/  FFMA R37, R39, UR66, -R124.reuse ;  /* 0x0000004227257c23 */ /* 0x108fe2000800087c */
[----:B------:R-:W-:Y:S01]  /*8ec0*/  FFMA R39, R40, UR66, -R124 ;  /* 0x0000004228277c23 */ /* 0x000fe2000800087c */
[----:B----4-:R-:W-:Y:S02]  /*8ed0*/  FADD R36, R32, R36 ;  /* 0x0000002420247221 */ /* 0x010fe40000000000 */
[----:B------:R-:W-:Y:S01]  /*8ee0*/  FMUL R37, R37, 1.4426950216293334961 ;  /* 0x3fb8aa3b25257820 */ /* 0x000fe20000400000 */
[----:B------:R-:W-:Y:S02]  /*8ef0*/  FMUL R39, R39, 1.4426950216293334961 ;  /* 0x3fb8aa3b27277820 */ /* 0x000fe40000400000 */
[----:B------:R-:W3:Y:S08]  /*8f00*/  MUFU.EX2 R34, R34 ;  /* 0x0000002200227308 */ /* 0x000ef00000000800 */
[----:B------:R4:W-:Y:S01]  /*8f10*/  MUFU.EX2 R40, R37 ;  /* 0x0000002500287308 */ /* 0x0009e20000000800 */
[----:B--2---:R-:W-:-:S07]  /*8f20*/  FADD R36, R35, R36 ;  /* 0x0000002423247221 */ /* 0x004fce0000000000 */
[----:B------:R-:W2:Y:S01]  /*8f30*/  MUFU.EX2 R38, R38 ;  /* 0x0000002600267308 */ /* 0x000ea20000000800 */
[----:B----4-:R-:W-:Y:S01]  /*8f40*/  FFMA R37, R42, UR66, -R124 ;  /* 0x000000422a257c23 */ /* 0x010fe2000800087c */
[----:B---3--:R-:W-:-:S03]  /*8f50*/  FADD R36, R34, R36 ;  /* 0x0000002422247221 */ /* 0x008fc60000000000 */
[----:B------:R-:W-:Y:S01]  /*8f60*/  FMUL R37, R37, 1.4426950216293334961 ;  /* 0x3fb8aa3b25257820 */ /* 0x000fe20000400000 */
[----:B------:R-:W-:Y:S02]  /*8f70*/  FADD R36, R221, R36 ;  /* 0x00000024dd247221 */ /* 0x000fe40000000000 */
[----:B------:R-:W-:Y:S08]  /*8f80*/  MUFU.EX2 R42, R41 ;  /* 0x00000029002a7308 */ /* 0x000ff00000000800 */
[----:B------:R3:W-:Y:S01]  /*8f90*/  MUFU.EX2 R41, R37 ;  /* 0x0000002500297308 */ /* 0x0007e20000000800 */
[----:B--2---:R-:W-:-:S04]  /*8fa0*/  FADD R36, R38, R36 ;  /* 0x0000002426247221 */ /* 0x004fc80000000000 */
[----:B------:R-:W-:-:S03]  /*8fb0*/  FADD R36, R40, R36 ;  /* 0x0000002428247221 */ /* 0x000fc60000000000 */
[----:B------:R-:W2:Y:S01]  /*8fc0*/  MUFU.EX2 R39, R39 ;  /* 0x0000002700277308 */ /* 0x000ea20000000800 */
[----:B---3--:R-:W-:-:S04]  /*8fd0*/  FFMA R37, R44, UR66, -R124 ;  /* 0x000000422c257c23 */ /* 0x008fc8000800087c */
[----:B------:R-:W-:-:S03]  /*8fe0*/  FMUL R37, R37, 1.4426950216293334961 ;  /* 0x3fb8aa3b25257820 */ /* 0x000fc60000400000 */
[----:B------:R-:W3:Y:S08]  /*8ff0*/  MUFU.EX2 R44, R43 ;  /* 0x0000002b002c7308 */ /* 0x000ef00000000800 */
[----:B------:R4:W5:Y:S01]  /*9000*/  MUFU.EX2 R43, R37 ;  /* 0x00000025002b7308 */ /* 0x0009620000000800 */
[----:B--2---:R-:W-:-:S04]  /*9010*/  FADD R36, R39, R36 ;  /* 0x0000002427247221 */ /* 0x004fc80000000000 */
[----:B------:R-:W-:-:S03]  /*9020*/  FADD R36, R42, R36 ;  /* 0x000000242a247221 */ /* 0x000fc60000000000 */
[----:B------:R-:W-:Y:S01]  /*9030*/  MUFU.EX2 R65, R65 ;  /* 0x0000004100417308 */ /* 0x000fe20000000800 */
[----:B----4-:R-:W-:Y:S01]  /*9040*/  FFMA R37, R46, UR66, -R124 ;  /* 0x000000422e257c23 */ /* 0x010fe2000800087c */
[----:B------:R-:W-:-:S03]  /*9050*/  FADD R36, R41, R36 ;  /* 0x0000002429247221 */ /* 0x000fc60000000000 */
[----:B------:R-:W-:Y:S01]  /*9060*/  FMUL R37, R37, 1.4426950216293334961 ;  /* 0x3fb8aa3b25257820 */ /* 0x000fe20000400000 */
[----:B---3--:R-:W-:Y:S02]  /*9070*/  FADD R36, R44, R36 ;  /* 0x000000242c247221 */ /* 0x008fe40000000000 */
[----:B------:R-:W2:Y:S02]  /*9080*/  MUFU.EX2 R46, R45 ;  /* 0x0000002d002e7308 */ /* 0x000ea40000000800 */
[----:B-----5:R-:W-:-:S06]  /*9090*/  FADD R36, R43, R36 ;  /* 0x000000242b247221 */ /* 0x020fcc0000000000 */
[----:B------:R3:W4:Y:S08]  /*90a0*/  MUFU.EX2 R45, R37 ;  /* 0x00000025002d7308 */ /* 0x0007300000000800 */
[----:B------:R-:W-:Y:S01]  /*90b0*/  MUFU.EX2 R66, R66 ;  /* 0x0000004200427308 */ /* 0x000fe20000000800 */
[----:B---3--:R-:W-:Y:S01]  /*90c0*/  FFMA R37, R48, UR66, -R124 ;  /* 0x0000004230257c23 */ /* 0x008fe2000800087c */
[----:B--2---:R-:W-:-:S03]  /*90d0*/  FADD R36, R46, R36 ;  /* 0x000000242e247221 */ /* 0x004fc60000000000 */
[----:B------:R-:W-:-:S03]  /*90e0*/  FMUL R37, R37, 1.4426950216293334961 ;  /* 0x3fb8aa3b25257820 */ /* 0x000fc60000400000 */
[----:B------:R-:W2:Y:S01]  /*90f0*/  MUFU.EX2 R48, R47 ;  /* 0x0000002f00307308 */ /* 0x000ea20000000800 */
[----:B----4-:R-:W-:-:S07]  /*9100*/  FADD R36, R45, R36 ;  /* 0x000000242d247221 */ /* 0x010fce0000000000 */
[----:B------:R3:W4:Y:S08]  /*9110*/  MUFU.EX2 R47, R37 ;  /* 0x00000025002f7308 */ /* 0x0007300000000800 */
[----:B------:R-:W-:Y:S01]  /*9120*/  MUFU.EX2 R67, R67 ;  /* 0x0000004300437308 */ /* 0x000fe20000000800 */
[----:B---3--:R-:W-:Y:S01]  /*9130*/  FFMA R37, R50, UR66, -R124 ;  /* 0x0000004232257c23 */ /* 0x008fe2000800087c */
[----:B--2---:R-:W-:-:S03]  /*9140*/  FADD R36, R48, R36 ;  /* 0x0000002430247221 */ /* 0x004fc60000000000 */
[----:B------:R-:W-:-:S03]  /*9150*/  FMUL R37, R37, 1.4426950216293334961 ;  /* 0x3fb8aa3b25257820 */ /* 0x000fc60000400000 */
[----:B------:R-:W2:Y:S01]  /*9160*/  MUFU.EX2 R50, R49 ;  /* 0x0000003100327308 */ /* 0x000ea20000000800 */
[----:B----4-:R-:W-:-:S07]  /*9170*/  FADD R36, R47, R36 ;  /* 0x000000242f247221 */ /* 0x010fce0000000000 */
[----:B------:R3:W4:Y:S02]  /*9180*/  MUFU.EX2 R49, R37 ;  /* 0x0000002500317308 */ /* 0x0007240000000800 */
[----:B---3--:R-:W-:Y:S01]  /*9190*/  FFMA R37, R52, UR66, -R124 ;  /* 0x0000004234257c23 */ /* 0x008fe2000800087c */
[----:B--2---:R-:W-:-:S05]  /*91a0*/  FADD R36, R50, R36 ;  /* 0x0000002432247221 */ /* 0x004fca0000000000 */
[----:B------:R-:W2:Y:S01]  /*91b0*/  MUFU.EX2 R52, R51 ;  /* 0x0000003300347308 */ /* 0x000ea20000000800 */
[----:B------:R-:W-:Y:S01]  /*91c0*/  FMUL R37, R37, 1.4426950216293334961 ;  /* 0x3fb8aa3b25257820 */ /* 0x000fe20000400000 */
[----:B----4-:R-:W-:-:S06]  /*91d0*/  FADD R36, R49, R36 ;  /* 0x0000002431247221 */ /* 0x010fcc0000000000 */
        /* <DEDUP_REMOVED lines=36> */
[----:B------:R-:W3:Y:S01]  /*9420*/  MUFU.EX2 R63, R37 ;  /* 0x00000025003f7308 */ /* 0x000ee20000000800 */
[----:B--2---:R-:W-:-:S04]  /*9430*/  FADD R36, R64, R36 ;  /* 0x0000002440247221 */ /* 0x004fc80000000000 */
[----:B---3--:R-:W-:-:S04]  /*9440*/  FADD R36, R63, R36 ;  /* 0x000000243f247221 */ /* 0x008fc80000000000 */
[----:B------:R-:W-:-:S04]  /*9450*/  FADD R36, R65, R36 ;  /* 0x0000002441247221 */ /* 0x000fc80000000000 */
[----:B------:R-:W-:-:S04]  /*9460*/  FADD R36, R66, R36 ;  /* 0x0000002442247221 */ /* 0x000fc80000000000 */
[----:B------:R-:W-:-:S05]  /*9470*/  FADD R36, R67, R36 ;  /* 0x0000002443247221 */ /* 0x000fca0000000000 */
[----:B------:R2:W3:Y:S01]  /*9480*/  SHFL.BFLY PT, R37, R36, 0x10, 0x1f ;  /* 0x0e001f0024257f89 */ /* 0x0004e200000e0000 */
[----:B-1----:R-:W-:Y:S05]  /*9490*/  @!P2 BRA `(.L_x_15) ;  /* 0x0000002c00d4a947 */ /* 0x002fea0003800000 */
.L_x_24:
[----:B------:R-:W-:Y:S02]  /*94a0*/  F2FP.F16.F32.PACK_AB R6, R9, R6 ;  /* 0x000000060906723e */ /* 0x000fe400000000ff */
[----:B------:R-:W-:Y:S02]  /*94b0*/  F2FP.F16.F32.PACK_AB R7, R11, R8 ;  /* 0x000000080b07723e */ /* 0x000fe400000000ff */
[----:B------:R-:W-:Y:S02]  /*94c0*/  F2FP.F16.F32.PACK_AB R8, R13, R10 ;  /* 0x0000000a0d08723e */ /* 0x000fe400000000ff */
[----:B------:R-:W-:Y:S02]  /*94d0*/  F2FP.F16.F32.PACK_AB R9, R15, R12 ;  /* 0x0000000c0f09723e */ /* 0x000fe400000000ff */
[----:B------:R-:W-:Y:S02]  /*94e0*/  F2FP.F16.F32.PACK_AB R10, R17, R14 ;  /* 0x0000000e110a723e */ /* 0x000fe400000000ff */
[----:B------:R-:W-:-:S02]  /*94f0*/  F2FP.F16.F32.PACK_AB R11, R19, R16 ;  /* 0x00000010130b723e */ /* 0x000fc400000000ff */
        /* <DEDUP_REMOVED lines=10> */
[----:B------:R-:W-:Y:S01]  /*95a0*/  F2FP.F16.F32.PACK_AB R22, R42, R39 ;  /* 0x000000272a16723e */ /* 0x000fe200000000ff */
[----:B------:R-:W-:Y:S01]  /*95b0*/  IMAD.WIDE R38, R155, 0x2, R188 ;  /* 0x000000029b267825 */ /* 0x000fe200078e02bc */
        /* <DEDUP_REMOVED lines=13> */
[----:B------:R-:W-:Y:S02]  /*9690*/  MOV R40, R2 ;  /* 0x0000000200287202 */ /* 0x000fe40000000f00 */
[----:B------:R-:W-:Y:S01]  /*96a0*/  MOV R41, R3 ;  /* 0x0000000300297202 */ /* 0x000fe20000000f00 */
[----:B------:R-:W-:Y:S01]  /*96b0*/  STTM.16dp32bit_t0_t15.x32 tmem[UR12+0x40], R4 ;  /* 0x00004004000079ed */ /* 0x000fe20008a8000c */
[----:B------:R1:W-:Y:S01]  /*96c0*/  STTM.16dp32bit_t16_t31.x32 tmem[UR12+0x60], R4 ;  /* 0x00006004000079ed */ /* 0x0003e20008aa000c */
[----:B------:R-:W-:-:S04]  /*96d0*/  IMAD.WIDE R42, R155, 0x2, R138 ;  /* 0x000000029b2a7825 */ /* 0x000fc800078e028a */
[----:B------:R-:W-:-:S04]  /*96e0*/  IMAD.WIDE R40, R155, 0x2, R40 ;  /* 0x000000029b287825 */ /* 0x000fc800078e0228 */
[----:B------:R-:W-:-:S04]  /*96f0*/  IMAD.WIDE R46, R155, 0x2, R158 ;  /* 0x000000029b2e7825 */ /* 0x000fc800078e029e */
[----:B------:R-:W-:-:S04]  /*9700*/  IMAD.WIDE R44, R155, 0x2, R146 ;  /* 0x000000029b2c7825 */ /* 0x000fc800078e0292 */
[----:B------:R-:W-:-:S04]  /*9710*/  IMAD.WIDE R54, R155, 0x2, R120 ;  /* 0x000000029b367825 */ /* 0x000fc800078e0278 */
[C---:B------:R-:W-:Y:S02]  /*9720*/  IMAD.WIDE R52, R155.reuse, 0x2, R148 ;  /* 0x000000029b347825 */ /* 0x040fe400078e0294 */
[----:B------:R-:W4:Y:S02]  /*9730*/  LDG.E.U16 R54, desc[UR28][R54.64] ;  /* 0x0000001c36367981 */ /* 0x000f24000c1e1500 */
[C---:B------:R-:W-:Y:S02]  /*9740*/  IMAD.WIDE R48, R155.reuse, 0x2, R168 ;  /* 0x000000029b307825 */ /* 0x040fe400078e02a8 */
[----:B------:R-:W5:Y:S02]  /*9750*/  LDG.E.U16 R52, desc[UR28][R52.64] ;  /* 0x0000001c34347981 */ /* 0x000f64000c1e1500 */
[C---:B-1----:R-:W-:Y:S02]  /*9760*/  IMAD.WIDE R12, R155.reuse, 0x2, R130 ;  /* 0x000000029b0c7825 */ /* 0x042fe400078e0282 */
[----:B--2---:R-:W2:Y:S02]  /*9770*/  LDG.E.U16 R5, desc[UR28][R38.64] ;  /* 0x0000001c26057981 */ /* 0x004ea4000c1e1500 */
[----:B------:R-:W-:-:S02]  /*9780*/  IMAD.WIDE R8, R155, 0x2, R186 ;  /* 0x000000029b087825 */ /* 0x000fc400078e02ba */
[----:B---3--:R1:W3:Y:S02]  /*9790*/  LDG.E.U16 R35, desc[UR28][R12.64] ;  /* 0x0000001c0c237981 */ /* 0x0082e4000c1e1500 */
[C---:B------:R-:W-:Y:S02]  /*97a0*/  IMAD.WIDE R16, R155.reuse, 0x2, R176 ;  /* 0x000000029b107825 */ /* 0x040fe400078e02b0 */
[----:B------:R0:W2:Y:S02]  /*97b0*/  LDG.E.U16 R33, desc[UR28][R8.64] ;  /* 0x0000001c08217981 */ /* 0x0000a4000c1e1500 */
[C---:B------:R-:W-:Y:S02]  /*97c0*/  IMAD.WIDE R10, R155.reuse, 0x2, R196 ;  /* 0x000000029b0a7825 */ /* 0x040fe400078e02c4 */
[----:B------:R0:W2:Y:S02]  /*97d0*/  LDG.E.U16 R32, desc[UR28][R16.64] ;  /* 0x0000001c10207981 */ /* 0x0000a4000c1e1500 */
[----:B------:R-:W-:-:S02]  /*97e0*/  IMAD.WIDE R14, R155, 0x2, R166 ;  /* 0x000000029b0e7825 */ /* 0x000fc400078e02a6 */
[----:B------:R0:W2:Y:S02]  /*97f0*/  LDG.E.U16 R34, desc[UR28][R10.64] ;  /* 0x0000001c0a227981 */ /* 0x0000a4000c1e1500 */
[C---:B-1----:R-:W-:Y:S02]  /*9800*/  IMAD.WIDE R12, R155.reuse, 0x2, R156 ;  /* 0x000000029b0c7825 */ /* 0x042fe400078e029c */
[----:B------:R1:W2:Y:S02]  /*9810*/  LDG.E.U16 R31, desc[UR28][R14.64] ;  /* 0x0000001c0e1f7981 */ /* 0x0002a4000c1e1500 */
[C---:B0-----:R-:W-:Y:S02]  /*9820*/  IMAD.WIDE R8, R155.reuse, 0x2, R136 ;  /* 0x000000029b087825 */ /* 0x041fe400078e0288 */
[----:B------:R0:W2:Y:S02]  /*9830*/  LDG.E.U16 R30, desc[UR28][R12.64] ;  /* 0x0000001c0c1e7981 */ /* 0x0000a4000c1e1500 */
[----:B------:R-:W-:-:S02]  /*9840*/  IMAD.WIDE R16, R155, 0x2, R128 ;  /* 0x000000029b107825 */ /* 0x000fc400078e0280 */
[----:B------:R0:W2:Y:S02]  /*9850*/  LDG.E.U16 R28, desc[UR28][R8.64] ;  /* 0x0000001c081c7981 */ /* 0x0000a4000c1e1500 */
[C---:B------:R-:W-:Y:S02]  /*9860*/  IMAD.WIDE R10, R155.reuse, 0x2, R144 ;  /* 0x000000029b0a7825 */ /* 0x040fe400078e0290 */
[----:B------:R0:W2:Y:S02]  /*9870*/  LDG.E.U16 R27, desc[UR28][R16.64] ;  /* 0x0000001c101b7981 */ /* 0x0000a4000c1e1500 */
[C---:B-1----:R-:W-:Y:S02]  /*9880*/  IMAD.WIDE R14, R155.reuse, 0x2, R194 ;  /* 0x000000029b0e7825 */ /* 0x042fe400078e02c2 */
[----:B------:R1:W2:Y:S02]  /*9890*/  LDG.E.U16 R29, desc[UR28][R10.64] ;  /* 0x0000001c0a1d7981 */ /* 0x0002a4000c1e1500 */
[----:B0-----:R-:W-:-:S02]  /*98a0*/  IMAD.WIDE R12, R155, 0x2, R184 ;  /* 0x000000029b0c7825 */ /* 0x001fc400078e02b8 */
[----:B------:R0:W2:Y:S02]  /*98b0*/  LDG.E.U16 R26, desc[UR28][R14.64] ;  /* 0x0000001c0e1a7981 */ /* 0x0000a4000c1e1500 */
[C---:B------:R-:W-:Y:S02]  /*98c0*/  IMAD.WIDE R8, R155.reuse, 0x2, R164 ;  /* 0x000000029b087825 */ /* 0x040fe400078e02a4 */
[----:B------:R0:W2:Y:S02]  /*98d0*/  LDG.E.U16 R25, desc[UR28][R12.64] ;  /* 0x0000001c0c197981 */ /* 0x0000a4000c1e1500 */
[C---:B------:R-:W-:Y:S02]  /*98e0*/  IMAD.WIDE R16, R155.reuse, 0x2, R152 ;  /* 0x000000029b107825 */ /* 0x040fe400078e0298 */
[----:B------:R0:W2:Y:S02]  /*98f0*/  LDG.E.U16 R23, desc[UR28][R8.64] ;  /* 0x0000001c08177981 */ /* 0x0000a4000c1e1500 */
[----:B-1----:R-:W-:-:S02]  /*9900*/  IMAD.WIDE R10, R155, 0x2, R174 ;  /* 0x000000029b0a7825 */ /* 0x002fc400078e02ae */
[----:B------:R1:W2:Y:S02]  /*9910*/  LDG.E.U16 R22, desc[UR28][R16.64] ;  /* 0x0000001c10167981 */ /* 0x0002a4000c1e1500 */
[C---:B0-----:R-:W-:Y:S02]  /*9920*/  IMAD.WIDE R14, R155.reuse, 0x2, R142 ;  /* 0x000000029b0e7825 */ /* 0x041fe400078e028e */
        /* <DEDUP_REMOVED lines=8> */
[----:B------:R-:W2:Y:S02]  /*99b0*/  LDG.E.U16 R38, desc[UR28][R42.64] ;  /* 0x0000001c2a267981 */ /* 0x000ea4000c1e1500 */
[----:B------:R-:W-:-:S02]  /*99c0*/  IMAD.WIDE R14, R155, 0x2, R172 ;  /* 0x000000029b0e7825 */ /* 0x000fc400078e02ac */
[----:B------:R-:W2:Y:S02]  /*99d0*/  LDG.E.U16 R17, desc[UR28][R16.64] ;  /* 0x0000001c10117981 */ /* 0x000ea4000c1e1500 */
[C---:B------:R-:W-:Y:S02]  /*99e0*/  IMAD.WIDE R12, R155.reuse, 0x2, R162 ;  /* 0x000000029b0c7825 */ /* 0x040fe400078e02a2 */
[----:B------:R0:W2:Y:S02]  /*99f0*/  LDG.E.U16 R19, desc[UR28][R10.64] ;  /* 0x0000001c0a137981 */ /* 0x0000a4000c1e1500 */
[C---:B-1----:R-:W-:Y:S02]  /*9a00*/  IMAD.WIDE R8, R155.reuse, 0x2, R140 ;  /* 0x000000029b087825 */ /* 0x042fe400078e028c */
[----:B------:R-:W2:Y:S02]  /*9a10*/  LDG.E.U16 R4, desc[UR28][R40.64] ;  /* 0x0000001c28047981 */ /* 0x000ea4000c1e1500 */
[----:B------:R-:W-:-:S02]  /*9a20*/  IMAD.WIDE R6, R155, 0x2, R178 ;  /* 0x000000029b067825 */ /* 0x000fc400078e02b2 */
[----:B------:R-:W2:Y:S02]  /*9a30*/  LDG.E.U16 R16, desc[UR28][R14.64] ;  /* 0x0000001c0e107981 */ /* 0x000ea4000c1e1500 */
[C---:B0-----:R-:W-:Y:S02]  /*9a40*/  IMAD.WIDE R10, R155.reuse, 0x2, R150 ;  /* 0x000000029b0a7825 */ /* 0x041fe400078e0296 */
[----:B------:R-:W2:Y:S02]  /*9a50*/  LDG.E.U16 R39, desc[UR28][R44.64] ;  /* 0x0000001c2c277981 */ /* 0x000ea4000c1e1500 */
[C---:B------:R-:W-:Y:S02]  /*9a60*/  IMAD.WIDE R42, R155.reuse, 0x2, R170 ;  /* 0x000000029b2a7825 */ /* 0x040fe400078e02aa */
[----:B------:R-:W2:Y:S04]  /*9a70*/  LDG.E.U16 R40, desc[UR28][R46.64] ;  /* 0x0000001c2e287981 */ /* 0x000ea8000c1e1500 */
[----:B------:R-:W2:Y:S04]  /*9a80*/  LDG.E.U16 R15, desc[UR28][R12.64] ;  /* 0x0000001c0c0f7981 */ /* 0x000ea8000c1e1500 */
[----:B------:R0:W2:Y:S04]  /*9a90*/  LDG.E.U16 R14, desc[UR28][R10.64] ;  /* 0x0000001c0a0e7981 */ /* 0x0000a8000c1e1500 */
[----:B------:R-:W2:Y:S04]  /*9aa0*/  LDG.E.U16 R6, desc[UR28][R6.64] ;  /* 0x0000001c06067981 */ /* 0x000ea8000c1e1500 */
[----:B------:R1:W2:Y:S01]  /*9ab0*/  LDG.E.U16 R13, desc[UR28][R8.64] ;  /* 0x0000001c080d7981 */ /* 0x0002a2000c1e1500 */
[----:B0-----:R-:W-:-:S04]  /*9ac0*/  IMAD.WIDE R10, R155, 0x2, R118 ;  /* 0x000000029b0a7825 */ /* 0x001fc800078e0276 */
[C---:B------:R-:W-:Y:S01]  /*9ad0*/  IMAD.WIDE R46, R155.reuse, 0x2, R132 ;  /* 0x000000029b2e7825 */ /* 0x040fe200078e0284 */
[----:B------:R-:W3:Y:S03]  /*9ae0*/  LDG.E.U16 R7, desc[UR28][R48.64] ;  /* 0x0000001c30077981 */ /* 0x000ee6000c1e1500 */
[C---:B-1----:R-:W-:Y:S01]  /*9af0*/  IMAD.WIDE R8, R155.reuse, 0x2, R180 ;  /* 0x000000029b087825 */ /* 0x042fe200078e02b4 */
[----:B------:R-:W3:Y:S03]  /*9b00*/  LDG.E.U16 R11, desc[UR28][R10.64] ;  /* 0x0000001c0a0b7981 */ /* 0x000ee6000c1e1500 */
[C---:B------:R-:W-:Y:S01]  /*9b10*/  IMAD.WIDE R44, R155.reuse, 0x2, R190 ;  /* 0x000000029b2c7825 */ /* 0x040fe200078e02be */
[----:B------:R0:W3:Y:S04]  /*9b20*/  LDG.E.U16 R12, desc[UR28][R46.64] ;  /* 0x0000001c2e0c7981 */ /* 0x0000e8000c1e1500 */
[----:B------:R-:W3:Y:S04]  /*9b30*/  LDG.E.U16 R9, desc[UR28][R8.64] ;  /* 0x0000001c08097981 */ /* 0x000ee8000c1e1500 */
[----:B------:R1:W4:Y:S04]  /*9b40*/  LDG.E.U16 R10, desc[UR28][R44.64] ;  /* 0x0000001c2c0a7981 */ /* 0x000328000c1e1500 */
[----:B------:R1:W4:Y:S01]  /*9b50*/  LDG.E.U16 R8, desc[UR28][R42.64] ;  /* 0x0000001c2a087981 */ /* 0x000322000c1e1500 */
[----:B0-----:R-:W-:-:S04]  /*9b60*/  IMAD.WIDE R46, R155, 0x2, R160 ;  /* 0x000000029b2e7825 */ /* 0x001fc800078e02a0 */
[C---:B-1----:R-:W-:Y:S01]  /*9b70*/  IMAD.WIDE R44, R155.reuse, 0x2, R122 ;  /* 0x000000029b2c7825 */ /* 0x042fe200078e027a */
[----:B------:R0:W4:Y:S03]  /*9b80*/  LDG.E.U16 R41, desc[UR28][R46.64] ;  /* 0x0000001c2e297981 */ /* 0x000126000c1e1500 */
[C---:B------:R-:W-:Y:S01]  /*9b90*/  IMAD.WIDE R42, R155.reuse, 0x2, R74 ;  /* 0x000000029b2a7825 */ /* 0x040fe200078e024a */
[----:B------:R-:W4:Y:S04]  /*9ba0*/  LDG.E.U16 R53, desc[UR28][R44.64] ;  /* 0x0000001c2c357981 */ /* 0x000f28000c1e1500 */
[----:B------:R1:W4:Y:S01]  /*9bb0*/  LDG.E.U16 R55, desc[UR28][R42.64] ;  /* 0x0000001c2a377981 */ /* 0x000322000c1e1500 */
[----:B0-----:R-:W-:-:S04]  /*9bc0*/  IMAD.WIDE R46, R155, 0x2, R104 ;  /* 0x000000029b2e7825 */ /* 0x001fc800078e0268 */
[C---:B------:R-:W-:Y:S01]  /*9bd0*/  IMAD.WIDE R48, R155.reuse, 0x2, R98 ;  /* 0x000000029b307825 */ /* 0x040fe200078e0262 */
[----:B------:R0:W4:Y:S03]  /*9be0*/  LDG.E.U16 R58, desc[UR28][R46.64] ;  /* 0x0000001c2e3a7981 */ /* 0x000126000c1e1500 */
[C---:B-1----:R-:W-:Y:S02]  /*9bf0*/  IMAD.WIDE R42, R155.reuse, 0x2, R116 ;  /* 0x000000029b2a7825 */ /* 0x042fe400078e0274 */
[----:B------:R-:W4:Y:S02]  /*9c00*/  LDG.E.U16 R48, desc[UR28][R48.64] ;  /* 0x0000001c30307981 */ /* 0x000f24000c1e1500 */
[C---:B------:R-:W-:Y:S02]  /*9c10*/  IMAD.WIDE R44, R155.reuse, 0x2, R110 ;  /* 0x000000029b2c7825 */ /* 0x040fe400078e026e */
[----:B------:R1:W4:Y:S02]  /*9c20*/  LDG.E.U16 R56, desc[UR28][R42.64] ;  /* 0x0000001c2a387981 */ /* 0x000324000c1e1500 */
[----:B------:R-:W-:-:S02]  /*9c30*/  IMAD.WIDE R50, R155, 0x2, R92 ;  /* 0x000000029b327825 */ /* 0x000fc400078e025c */
[----:B------:R1:W4:Y:S02]  /*9c40*/  LDG.E.U16 R57, desc[UR28][R44.64] ;  /* 0x0000001c2c397981 */ /* 0x000324000c1e1500 */
[C---:B0-----:R-:W-:Y:S02]  /*9c50*/  IMAD.WIDE R46, R155.reuse, 0x2, R72 ;  /* 0x000000029b2e7825 */ /* 0x041fe400078e0248 */
[----:B------:R-:W4:Y:S02]  /*9c60*/  LDG.E.U16 R50, desc[UR28][R50.64] ;  /* 0x0000001c32327981 */ /* 0x000f24000c1e1500 */
[C---:B-1----:R-:W-:Y:S02]  /*9c70*/  IMAD.WIDE R42, R155.reuse, 0x2, R86 ;  /* 0x000000029b2a7825 */ /* 0x042fe400078e0256 */
[----:B------:R-:W4:Y:S02]  /*9c80*/  LDG.E.U16 R46, desc[UR28][R46.64] ;  /* 0x0000001c2e2e7981 */ /* 0x000f24000c1e1500 */
[----:B------:R-:W-:-:S02]  /*9c90*/  IMAD.WIDE R44, R155, 0x2, R80 ;  /* 0x000000029b2c7825 */ /* 0x000fc400078e0250 */
[----:B------:R0:W4:Y:S04]  /*9ca0*/  LDG.E.U16 R49, desc[UR28][R42.64] ;  /* 0x0000001c2a317981 */ /* 0x000128000c1e1500 */
[----:B------:R1:W4:Y:S01]  /*9cb0*/  LDG.E.U16 R51, desc[UR28][R44.64] ;  /* 0x0000001c2c337981 */ /* 0x000322000c1e1500 */
[----:B0-----:R-:W-:-:S04]  /*9cc0*/  IMAD.WIDE R42, R155, 0x2, R114 ;  /* 0x000000029b2a7825 */ /* 0x001fc800078e0272 */
[C---:B-1----:R-:W-:Y:S01]  /*9cd0*/  IMAD.WIDE R44, R155.reuse, 0x2, R108 ;  /* 0x000000029b2c7825 */ /* 0x042fe200078e026c */
[----:B------:R0:W4:Y:S05]  /*9ce0*/  LDG.E.U16 R47, desc[UR28][R42.64] ;  /* 0x0000001c2a2f7981 */ /* 0x00012a000c1e1500 */
[----:B------:R-:W4:Y:S01]  /*9cf0*/  LDG.E.U16 R44, desc[UR28][R44.64] ;  /* 0x0000001c2c2c7981 */ /* 0x000f22000c1e1500 */
[----:B0-----:R-:W-:-:S05]  /*9d00*/  IMAD.WIDE R42, R155, 0x2, R102 ;  /* 0x000000029b2a7825 */ /* 0x001fca00078e0266 */
[----:B------:R0:W4:Y:S02]  /*9d10*/  LDG.E.U16 R45, desc[UR28][R42.64] ;  /* 0x0000001c2a2d7981 */ /* 0x000124000c1e1500 */
[----:B0-----:R-:W-:-:S05]  /*9d20*/  IMAD.WIDE R42, R155, 0x2, R96 ;  /* 0x000000029b2a7825 */ /* 0x001fca00078e0260 */
[----:B------:R0:W4:Y:S02]  /*9d30*/  LDG.E.U16 R59, desc[UR28][R42.64] ;  /* 0x0000001c2a3b7981 */ /* 0x000124000c1e1500 */
[----:B0-----:R-:W-:-:S05]  /*9d40*/  IMAD.WIDE R42, R155, 0x2, R90 ;  /* 0x000000029b2a7825 */ /* 0x001fca00078e025a */
[----:B------:R0:W4:Y:S02]  /*9d50*/  LDG.E.U16 R60, desc[UR28][R42.64] ;  /* 0x0000001c2a3c7981 */ /* 0x000124000c1e1500 */
[----:B0-----:R-:W-:-:S05]  /*9d60*/  IMAD.WIDE R42, R155, 0x2, R84 ;  /* 0x000000029b2a7825 */ /* 0x001fca00078e0254 */
[----:B------:R0:W5:Y:S02]  /*9d70*/  LDG.E.U16 R61, desc[UR28][R42.64] ;  /* 0x0000001c2a3d7981 */ /* 0x000164000c1e1500 */
        /* <DEDUP_REMOVED lines=18> */
[----:B0-----:R-:W-:-:S06]  /*9ea0*/  IMAD.WIDE R42, R155, 0x2, R68 ;  /* 0x000000029b2a7825 */ /* 0x001fcc00078e0244 */
[----:B------:R0:W5:Y:S04]  /*9eb0*/  LDG.E.U16 R42, desc[UR28][R42.64] ;  /* 0x0000001c2a2a7981 */ /* 0x000168000c1e1500 */
[----:B--2---:R1:W-:Y:S01]  /*9ec0*/  STS.U16 [R0+UR14+0x8000], R4 ;  /* 0x0080000400007988 */ /* 0x0043e2000800040e */
[----:B0-----:R-:W-:-:S03]  /*9ed0*/  LOP3.LUT R43, R0, 0x10, RZ, 0x3c, !PT ;  /* 0x00000010002b7812 */ /* 0x001fc600078e3cff */
[----:B------:R-:W-:Y:S04]  /*9ee0*/  STS.U16 [R0+UR14+0x8400], R5 ;  /* 0x0084000500007988 */ /* 0x000fe8000800040e */
[----:B------:R-:W-:Y:S04]  /*9ef0*/  STS.U16 [R0+UR14+0x8800], R6 ;  /* 0x0088000600007988 */ /* 0x000fe8000800040e */
[----:B---3--:R-:W-:Y:S04]  /*9f00*/  STS.U16 [R0+UR14+0x8c00], R7 ;  /* 0x008c000700007988 */ /* 0x008fe8000800040e */
[----:B------:R-:W-:Y:S04]  /*9f10*/  STS.U16 [R0+UR14+0x9000], R40 ;  /* 0x0090002800007988 */ /* 0x000fe8000800040e */
[----:B------:R-:W-:Y:S04]  /*9f20*/  STS.U16 [R0+UR14+0x9400], R39 ;  /* 0x0094002700007988 */ /* 0x000fe8000800040e */
[----:B------:R-:W-:Y:S04]  /*9f30*/  STS.U16 [R0+UR14+0x9800], R38 ;  /* 0x0098002600007988 */ /* 0x000fe8000800040e */
        /* <DEDUP_REMOVED lines=12> */
[----:B0-----:R-:W-:-:S03]  /*a000*/  LOP3.LUT R43, R0, 0x30, RZ, 0x3c, !PT ;  /* 0x00000030002b7812 */ /* 0x001fc600078e3cff */
        /* <DEDUP_REMOVED lines=14> */
[----:B----4-:R-:W-:Y:S01]  /*a0f0*/  STS.U16 [R252+UR14+0x8200], R10 ;  /* 0x0082000afc007988 */ /* 0x010fe2000800040e */
[----:B0-----:R-:W-:-:S03]  /*a100*/  LOP3.LUT R43, R0, 0x50, RZ, 0x3c, !PT ;  /* 0x00000050002b7812 */ /* 0x001fc600078e3cff */
[----:B------:R-:W-:Y:S04]  /*a110*/  STS.U16 [R252+UR14+0x8600], R9 ;  /* 0x00860009fc007988 */ /* 0x000fe8000800040e */
[----:B------:R-:W-:Y:S04]  /*a120*/  STS.U16 [R252+UR14+0x8a00], R8 ;  /* 0x008a0008fc007988 */ /* 0x000fe8000800040e */
[----:B------:R-:W-:Y:S04]  /*a130*/  STS.U16 [R252+UR14+0x8e00], R41 ;  /* 0x008e0029fc007988 */ /* 0x000fe8000800040e */
[----:B-----5:R-:W-:Y:S04]  /*a140*/  STS.U16 [R252+UR14+0x9200], R52 ;  /* 0x00920034fc007988 */ /* 0x020fe8000800040e */
[----:B------:R-:W-:Y:S04]  /*a150*/  STS.U16 [R252+UR14+0x9600], R53 ;  /* 0x00960035fc007988 */ /* 0x000fe8000800040e */
[----:B------:R-:W-:Y:S04]  /*a160*/  STS.U16 [R252+UR14+0x9a00], R54 ;  /* 0x009a0036fc007988 */ /* 0x000fe8000800040e */
[----:B------:R-:W-:Y:S01]  /*a170*/  STS.U16 [R252+UR14+0x9e00], R55 ;  /* 0x009e0037fc007988 */ /* 0x000fe2000800040e */
[----:B------:R-:W-:-:S03]  /*a180*/  LOP3.LUT R5, R0, 0x60, RZ, 0x3c, !PT ;  /* 0x0000006000057812 */ /* 0x000fc600078e3cff */
[----:B------:R-:W-:Y:S04]  /*a190*/  STS.U16 [R43+UR14+0x8280], R56 ;  /* 0x008280382b007988 */ /* 0x000fe8000800040e */
[----:B------:R-:W-:Y:S04]  /*a1a0*/  STS.U16 [R43+UR14+0x8680], R57 ;  /* 0x008680392b007988 */ /* 0x000fe8000800040e */
[----:B------:R-:W-:Y:S04]  /*a1b0*/  STS.U16 [R43+UR14+0x8a80], R58 ;  /* 0x008a803a2b007988 */ /* 0x000fe8000800040e */
[----:B------:R-:W-:Y:S04]  /*a1c0*/  STS.U16 [R43+UR14+0x8e80], R48 ;  /* 0x008e80302b007988 */ /* 0x000fe8000800040e */
[----:B------:R-:W-:Y:S04]  /*a1d0*/  STS.U16 [R43+UR14+0x9280], R50 ;  /* 0x009280322b007988 */ /* 0x000fe8000800040e */
        /* <DEDUP_REMOVED lines=16> */
[----:B------:R-:W-:-:S03]  /*a2e0*/  FADD R38, -R124, R218 ;  /* 0x000000da7c267221 */ /* 0x000fc60000000100 */
[----:B------:R-:W-:Y:S01]  /*a2f0*/  STS.U16 [R4+UR14+0x9380], R219 ;  /* 0x009380db04007988 */ /* 0x000fe2000800040e */
[----:B------:R-:W-:-:S03]  /*a300*/  FMUL R38, R38, 1.4426950216293334961 ;  /* 0x3fb8aa3b26267820 */ /* 0x000fc60000400000 */
[----:B------:R-:W-:Y:S03]  /*a310*/  STS.U16 [R4+UR14+0x9780], R220 ;  /* 0x009780dc04007988 */ /* 0x000fe6000800040e */
[----:B------:R-:W0:Y:S01]  /*a320*/  MUFU.EX2 R38, R38 ;  /* 0x0000002600267308 */ /* 0x000e220000000800 */
[----:B------:R-:W-:Y:S04]  /*a330*/  STS.U16 [R4+UR14+0x9b80], R221 ;  /* 0x009b80dd04007988 */ /* 0x000fe8000800040e */
[----:B------:R1:W-:Y:S01]  /*a340*/  STS.U16 [R4+UR14+0x9f80], R42 ;  /* 0x009f802a04007988 */ /* 0x0003e2000800040e */
[----:B------:R-:W2:Y:S02]  /*a350*/  FENCE.VIEW.ASYNC.T ;  /* 0x00000000000073c6 */ /* 0x000ea40000000200 */
[----:B--2---:R-:W-:Y:S06]  /*a360*/  BAR.SYNC.DEFER_BLOCKING 0x0 ;  /* 0x0000000000007b1d */ /* 0x004fec0000010000 */
[----:B-1----:R-:W-:Y:S01]  /*a370*/  LDTM.16dp32bit_t0_t15.x32 R4, tmem[UR12] ;  /* 0x0000000c000479ee */ /* 0x002fe20008a80000 */
[----:B------:R-:W0:Y:S01]  /*a380*/  LDTM.16dp32bit_t16_t31.x32 R4, tmem[UR12+0x20] ;  /* 0x0000200c000479ee */ /* 0x000e220008aa0000 */
[----:B------:R-:W-:Y:S01]  /*a390*/  NOP ;  /* 0x0000000000007918 */ /* 0x000fe20000000000 */
[C---:B0-----:R-:W-:Y:S01]  /*a3a0*/  FMUL R4, R38.reuse, R4 ;  /* 0x0000000426047220 */ /* 0x041fe20000400000 */
        /* <DEDUP_REMOVED lines=32> */
[----:B------:R0:W-:Y:S01]  /*a5b0*/  STTM.16dp32bit_t16_t31.x32 tmem[UR12+0x20], R4 ;  /* 0x00002004000079ed */ /* 0x0001e20008aa000c */
[----:B------:R-:W1:Y:S02]  /*a5c0*/  FENCE.VIEW.ASYNC.T ;  /* 0x00000000000073c6 */ /* 0x000e640000000200 */
[----:B-1----:R-:W-:Y:S06]  /*a5d0*/  BAR.SYNC.DEFER_BLOCKING 0x0 ;  /* 0x0000000000007b1d */ /* 0x002fec0000010000 */
[----:B------:R1:W-:Y:S06]  /*a5e0*/  MEMBAR.ALL.CTA ;  /* 0x0000000000007992 */ /* 0x0003ec0000008000 */
[----:B-1----:R-:W1:Y:S01]  /*a5f0*/  FENCE.VIEW.ASYNC.S ;  /* 0x00000000000073c6 */ /* 0x002e620000000000 */
[----:B------:R-:W-:Y:S01]  /*a600*/  ULEA UR11, UR21, UR14, 0x3 ;  /* 0x0000000e150b7291 */ /* 0x000fe2000f8e18ff */
[----:B------:R-:W-:Y:S01]  /*a610*/  FADD R37, R36, R37 ;  /* 0x0000002524257221 */ /* 0x000fe20000000000 */
[----:B------:R-:W-:-:S02]  /*a620*/  UMOV UR7, UR4 ;  /* 0x0000000400077c82 */ /* 0x000fc40008000000 */
[----:B------:R-:W-:Y:S01]  /*a630*/  UIADD3 UR11, UPT, UPT, UR11, 0xe000, URZ ;  /* 0x0000e0000b0b7890 */ /* 0x000fe2000fffe0ff */
[----:B-1----:R-:W-:Y:S06]  /*a640*/  BAR.SYNC.DEFER_BLOCKING 0x0 ;  /* 0x0000000000007b1d */ /* 0x002fec0000010000 */
[----:B------:R-:W-:Y:S05]  /*a650*/  BRA.U UP1, `(.L_x_16) ;  /* 0x0000000101947547 */ /* 0x000fea000b800000 */
[----:B------:R-:W-:Y:S02]  /*a660*/  UIADD3 UR25, UPT, UPT, UR13, 0x48, URZ ;  /* 0x000000480d197890 */ /* 0x000fe4000fffe0ff */
[----:B------:R-:W-:Y:S02]  /*a670*/  UIADD3 UR67, UPT, UPT, UR13, 0x50, URZ ;  /* 0x000000500d437890 */ /* 0x000fe4000fffe0ff */
[----:B------:R-:W-:Y:S02]  /*a680*/  UIADD3 UR68, UPT, UPT, UR13, 0x58, URZ ;  /* 0x000000580d447890 */ /* 0x000fe4000fffe0ff */
[----:B------:R-:W-:Y:S02]  /*a690*/  UIADD3 UR69, UPT, UPT, UR13, 0x60, URZ ;  /* 0x000000600d457890 */ /* 0x000fe4000fffe0ff */
[----:B------:R-:W-:Y:S02]  /*a6a0*/  UIADD3 UR70, UPT, UPT, UR13, 0x68, URZ ;  /* 0x000000680d467890 */ /* 0x000fe4000fffe0ff */
[----:B------:R-:W-:Y:S01]  /*a6b0*/  UIADD3 UR71, UPT, UPT, UR13, 0x70, URZ ;  /* 0x000000700d477890 */ /* 0x000fe2000fffe0ff */
[----:B------:R-:W-:Y:S01]  /*a6c0*/  UMOV UR8, 0x0 ;  /* 0x0000000000087882 */ /* 0x000fe20000000000 */
[----:B------:R-:W-:Y:S01]  /*a6d0*/  UMOV UR9, 0x4100010 ;  /* 0x0410001000097882 */ /* 0x000fe20000000000 */
[----:B------:R-:W-:Y:S01]  /*a6e0*/  UMOV UR23, 0x40004040 ;  /* 0x4000404000177882 */ /* 0x000fe20000000000 */
[----:B------:R-:W-:-:S02]  /*a6f0*/  UIADD3 UR72, UPT, UPT, UR13, 0x78, URZ ;  /* 0x000000780d487890 */ /* 0x000fc4000fffe0ff */
        /* <DEDUP_REMOVED lines=16> */
[----:B------:R-:W-:Y:S01]  /*a800*/  UMOV UR4, UR11 ;  /* 0x0000000b00047c82 */ /* 0x000fe20008000000 */
[----:B------:R-:W-:Y:S01]  /*a810*/  UMOV UR5, URZ ;  /* 0x000000ff00057c82 */ /* 0x000fe20008000000 */
[----:B------:R1:W-:Y:S01]  /*a820*/  UTCHMMA tmem[UR69], gdesc[UR44], tmem[UR13], tmem[UR58], idesc[UR59], UPT ;  /* 0x00ff3a2c450079ea */ /* 0x0003e2000b80000d */
[----:B------:R-:W-:Y:S01]  /*a830*/  UMOV UR64, 0x0 ;  /* 0x0000000000407882 */ /* 0x000fe20000000000 */
[----:B------:R-:W-:Y:S01]  /*a840*/  UMOV UR65, 0x4100010 ;  /* 0x0410001000417882 */ /* 0x000fe20000000000 */
[----:B------:R1:W-:Y:S01]  /*a850*/  UTCHMMA tmem[UR70], gdesc[UR46], tmem[UR13], tmem[UR60], idesc[UR61], UPT ;  /* 0x00ff3c2e460079ea */ /* 0x0003e2000b80000d */
[----:B------:R-:W-:Y:S01]  /*a860*/  UMOV UR4, UR4 ;  /* 0x0000000400047c82 */ /* 0x000fe20008000000 */
[----:B------:R1:W-:Y:S01]  /*a870*/  UTCHMMA tmem[UR71], gdesc[UR48], tmem[UR13], tmem[UR62], idesc[UR63], UPT ;  /* 0x00ff3e30470079ea */ /* 0x0003e2000b80000d */
[----:B------:R1:W-:Y:S01]  /*a880*/  UTCHMMA tmem[UR72], gdesc[UR50], tmem[UR13], tmem[UR64], idesc[UR65], UPT ;  /* 0x00ff4032480079ea */ /* 0x0003e2000b80000d */
[----:B------:R1:W-:Y:S01]  /*a890*/  UTCBAR [UR4], URZ ;  /* 0x000000ff040073e9 */ /* 0x0003e200080000ff */
[----:B------:R-:W-:Y:S01]  /*a8a0*/  NOP ;  /* 0x0000000000007918 */ /* 0x000fe20000000000 */
.L_x_16:
[----:B0-----:R-:W0:Y:S01]  /*a8b0*/  LDC R4, c[0x0][0x3d4] ;  /* 0x0000f500ff047b82 */ /* 0x001e220000000800 */
[----:B------:R-:W-:Y:S01]  /*a8c0*/  UIADD3 UR21, UPT, UPT, UR21, 0x1, URZ ;  /* 0x0000000115157890 */ /* 0x000fe2000fffe0ff */
[----:B------:R-:W-:Y:S01]  /*a8d0*/  FFMA R154, R38, R154, R37 ;  /* 0x0000009a269a7223 */ /* 0x000fe20000000025 */
[----:B------:R-:W-:Y:S01]  /*a8e0*/  UIADD3 UR5, UPT, UPT, UR27, -0x80, URZ ;  /* 0xffffff801b057890 */ /* 0x000fe2000fffe0ff */
[----:B------:R-:W-:Y:S01]  /*a8f0*/  MOV R219, UR7 ;  /* 0x0000000700db7c02 */ /* 0x000fe20008000f00 */
[----:B------:R-:W-:Y:S01]  /*a900*/  UISETP.GT.AND UP2, UPT, UR21, 0x1, UPT ;  /* 0x000000011500788c */ /* 0x000fe2000bf44270 */
[----:B------:R-:W-:Y:S01]  /*a910*/  MOV R218, R124 ;  /* 0x0000007c00da7202 */ /* 0x000fe20000000f00 */
[----:B------:R-:W-:Y:S02]  /*a920*/  UIADD3 UR6, UPT, UPT, UR6, 0x80, URZ ;  /* 0x0000008006067890 */ /* 0x000fe4000fffe0ff */
[----:B-1----:R-:W-:Y:S02]  /*a930*/  USEL UR4, URZ, 0x1, !UP2 ;  /* 0x00000001ff047887 */ /* 0x002fe4000d000000 */
[----:B------:R-:W-:-:S02]  /*a940*/  USEL UR21, UR21, URZ, !UP2 ;  /* 0x000000ff15157287 */ /* 0x000fc4000d000000 */
[----:B------:R-:W-:Y:S02]  /*a950*/  UISETP.GE.AND UP2, UPT, UR6, UR5, UPT ;  /* 0x000000050600728c */ /* 0x000fe4000bf46270 */
[----:B------:R-:W-:Y:S01]  /*a960*/  ULOP3.LUT UR4, UR7, UR4, URZ, 0x3c, !UPT ;  /* 0x0000000407047292 */ /* 0x000fe2000f8e3cff */
[----:B0-----:R-:W-:-:S04]  /*a970*/  SHF.L.U32 R4, R4, 0x7, RZ ;  /* 0x0000000704047819 */ /* 0x001fc800000006ff */
[----:B------:R-:W-:Y:S02]  /*a980*/  IADD3 R155, PT, PT, R4, R155, RZ ;  /* 0x0000009b049b7210 */ /* 0x000fe40007ffe0ff */
[----:B------:R-:W0:Y:S02]  /*a990*/  LDC R4, c[0x0][0x3c4] ;  /* 0x0000f100ff047b82 */ /* 0x000e240000000800 */
[----:B0-----:R-:W-:-:S04]  /*a9a0*/  SHF.L.U32 R4, R4, 0x7, RZ ;  /* 0x0000000704047819 */ /* 0x001fc800000006ff */
[----:B------:R-:W-:Y:S01]  /*a9b0*/  IADD3 R125, PT, PT, R4, R125, RZ ;  /* 0x0000007d047d7210 */ /* 0x000fe20007ffe0ff */
[----:B------:R-:W-:Y:S06]  /*a9c0*/  BRA.U !UP2, `(.L_x_17) ;  /* 0xffffffc10ac07547 */ /* 0x000fec000b83ffff */
.L_x_12:
[----:B--2---:R-:W0:Y:S01]  /*a9d0*/  S2R R4, SR_TID.X ;  /* 0x0000000000047919 */ /* 0x004e220000002100 */
[----:B------:R-:W1:Y:S01]  /*a9e0*/  LDCU UR4, c[0x0][0x3f0] ;  /* 0x00007e00ff0477ac */ /* 0x000e620008000800 */
[C---:B------:R-:W-:Y:S02]  /*a9f0*/  FSETP.GEU.AND P3, PT, |R154|.reuse, 1.175494350822287508e-38, PT ;  /* 0x008000009a00780b */ /* 0x040fe40003f6e200 */
[----:B------:R-:W-:Y:S01]  /*aa00*/  FSETP.GT.AND P2, PT, |R154|, 8.50705917302346158658e+37, PT ;  /* 0x7e8000009a00780b */ /* 0x000fe20003f44200 */
[----:B-1----:R-:W-:Y:S01]  /*aa10*/  UISETP.GE.AND UP0, UPT, UR4, 0x1, UPT ;  /* 0x000000010400788c */ /* 0x002fe2000bf06270 */
[----:B0-----:R-:W-:-:S08]  /*aa20*/  IMAD.SHL.U32 R3, R4, 0x80, RZ ;  /* 0x0000008004037824 */ /* 0x001fd000078e00ff */
[----:B------:R-:W-:Y:S05]  /*aa30*/  BRA.U !UP0, `(.L_x_18) ;  /* 0x0000000108107547 */ /* 0x000fea000b800000 */
[----:B------:R-:W-:-:S06]  /*aa40*/  USHF.L.U32 UR7, UR7, 0x1f, URZ ;  /* 0x0000001f07077899 */ /* 0x000fcc00080006ff */
[----:B------:R-:W-:-:S04]  /*aa50*/  MOV R0, UR7 ;  /* 0x0000000700007c02 */ /* 0x000fc80008000f00 */
[----:B------:R-:W0:Y:S02]  /*aa60*/  SYNCS.PHASECHK.TRANS64.TRYWAIT P4, [UR11], R0 ;  /* 0x00000000ff0075a7 */ /* 0x000e24000808110b */
[----:B0-----:R-:W-:Y:S05]  /*aa70*/  @!P4 BRA `(.L_x_19) ;  /* 0x000000180068c947 */ /* 0x001fea0003800000 */
.L_x_18:
[----:B------:R-:W0:Y:S01]  /*aa80*/  S2R R50, SR_TID.X ;  /* 0x0000000000327919 */ /* 0x000e220000002100 */
[C---:B------:R-:W-:Y:S01]  /*aa90*/  FMUL R0, R154.reuse, 8388608 ;  /* 0x4b0000009a007820 */ /* 0x040fe20000400000 */
[----:B------:R-:W-:Y:S01]  /*aaa0*/  FSETP.GEU.AND P4, PT, R154, 1.175494350822287508e-38, PT ;  /* 0x008000009a00780b */ /* 0x000fe20003f8e000 */
[----:B------:R-:W-:Y:S01]  /*aab0*/  HFMA2 R43, -RZ, RZ, 1.443359375, -0.2030029296875 ;  /* 0x3dc6b27fff2b7431 */ /* 0x000fe200000001ff */
[----:B------:R-:W-:Y:S01]  /*aac0*/  BAR.SYNC.DEFER_BLOCKING 0x0 ;  /* 0x0000000000007b1d */ /* 0x000fe20000010000 */
[----:B------:R-:W-:Y:S02]  /*aad0*/  LOP3.LUT R3, R3, 0x800, RZ, 0xc0, !PT ;  /* 0x0000080003037812 */ /* 0x000fe400078ec0ff */
[----:B------:R-:W-:Y:S01]  /*aae0*/  FSEL R49, R0, R154, !P4 ;  /* 0x0000009a00317208 */ /* 0x000fe20006000000 */
[----:B------:R-:W-:-:S04]  /*aaf0*/  @P2 FMUL R154, R154, 0.25 ;  /* 0x3e8000009a9a2820 */ /* 0x000fc80000400000 */
[----:B------:R-:W1:Y:S01]  /*ab00*/  LDC R54, c[0x0][0x3e8] ;  /* 0x0000fa00ff367b82 */ /* 0x000e620000000800 */
[----:B------:R-:W2:Y:S01]  /*ab10*/  LDCU.64 UR4, c[0x0][0x3e0] ;  /* 0x00007c00ff0477ac */ /* 0x000ea20008000a00 */
[----:B------:R-:W-:Y:S01]  /*ab20*/  @!P3 FMUL R154, R154, 16777216 ;  /* 0x4b8000009a9ab820 */ /* 0x000fe20000400000 */
[----:B------:R-:W3:Y:S03]  /*ab30*/  S2R R66, SR_CTAID.X ;  /* 0x0000000000427919 */ /* 0x000ee60000002500 */
[----:B------:R-:W4:Y:S02]  /*ab40*/  MUFU.RCP R38, R154 ;  /* 0x0000009a00267308 */ /* 0x000f240000001000 */
[----:B------:R-:W5:Y:S01]  /*ab50*/  LDC.64 R60, c[0x0][0x398] ;  /* 0x0000e600ff3c7b82 */ /* 0x000f620000000a00 */
[----:B------:R-:W0:Y:S07]  /*ab60*/  @!P1 SYNCS.CCTL.IV [UR14+0xe000] ;  /* 0x00e00000ff0099b1 */ /* 0x000e2e000800000e */
[----:B0-----:R-:W-:Y:S01]  /*ab70*/  BAR.SYNC.DEFER_BLOCKING 0x0 ;  /* 0x0000000000007b1d */ /* 0x001fe20000010000 */
[----:B--2---:R-:W-:Y:S01]  /*ab80*/  UIMAD UR4, UR15, UR4, URZ ;  /* 0x000000040f0472a4 */ /* 0x004fe2000f8e02ff */
[----:B------:R-:W-:-:S02]  /*ab90*/  SHF.L.U32 R2, R50, 0x4, RZ ;  /* 0x0000000432027819 */ /* 0x000fc400000006ff */
[----:B------:R-:W-:Y:S02]  /*aba0*/  SHF.R.U32.HI R36, RZ, 0x2, R50 ;  /* 0x00000002ff247819 */ /* 0x000fe40000011632 */
[----:B------:R-:W-:Y:S01]  /*abb0*/  LOP3.LUT R0, R2, 0xf0, RZ, 0xc0, !PT ;  /* 0x000000f002007812 */ /* 0x000fe200078ec0ff */
[----:B------:R-:W-:Y:S01]  /*abc0*/  LDTM.16dp32bit_t0_t15.x32 R4, tmem[UR12] ;  /* 0x0000000c000479ee */ /* 0x000fe20008a80000 */
[----:B------:R-:W0:Y:S01]  /*abd0*/  LDTM.16dp32bit_t16_t31.x32 R4, tmem[UR12+0x20] ;  /* 0x0000200c000479ee */ /* 0x000e220008aa0000 */
[----:B------:R-:W-:Y:S02]  /*abe0*/  LOP3.LUT R36, R36, 0x18, RZ, 0xc0, !PT ;  /* 0x0000001824247812 */ /* 0x000fe400078ec0ff */
[----:B------:R-:W-:Y:S02]  /*abf0*/  IADD3 R40, PT, PT, R0, UR14, R3 ;  /* 0x0000000e00287c10 */ /* 0x000fe4000fffe003 */
[----:B------:R-:W-:Y:S02]  /*ac00*/  IADD3 R3, PT, PT, R49, -0x3f3504f3, RZ ;  /* 0xc0cafb0d31037810 */ /* 0x000fe40007ffe0ff */
[----:B------:R-:W-:-:S02]  /*ac10*/  SHF.L.U32 R0, R50, 0x3, RZ ;  /* 0x0000000332007819 */ /* 0x000fc400000006ff */
[----:B------:R-:W-:Y:S02]  /*ac20*/  LOP3.LUT R3, R3, 0xff800000, RZ, 0xc0, !PT ;  /* 0xff80000003037812 */ /* 0x000fe400078ec0ff */
[----:B------:R-:W-:Y:S02]  /*ac30*/  LOP3.LUT R37, R0, 0x300, RZ, 0xc0, !PT ;  /* 0x0000030000257812 */ /* 0x000fe400078ec0ff */
[----:B------:R-:W-:Y:S02]  /*ac40*/  LOP3.LUT R0, R36, 0x1f, R50, 0xf8, !PT ;  /* 0x0000001f24007812 */ /* 0x000fe400078ef832 */
[----:B------:R-:W-:Y:S01]  /*ac50*/  IADD3 R36, PT, PT, R49, -R3, RZ ;  /* 0x8000000331247210 */ /* 0x000fe20007ffe0ff */
[----:B------:R-:W2:Y:S01]  /*ac60*/  @!P1 SYNCS.CCTL.IV [UR14+0xe008] ;  /* 0x00e00800ff0099b1 */ /* 0x000ea2000800000e */
[----:B------:R-:W-:Y:S01]  /*ac70*/  IADD3 R48, PT, PT, R37, R40, RZ ;  /* 0x0000002825307210 */ /* 0x000fe20007ffe0ff */
[----:B------:R-:W-:Y:S01]  /*ac80*/  NOP ;  /* 0x0000000000007918 */ /* 0x000fe20000000000 */
[----:B------:R-:W-:Y:S01]  /*ac90*/  SHF.L.U32 R39, R0, 0x3, RZ ;  /* 0x0000000300277819 */ /* 0x000fe200000006ff */
[----:B------:R-:W-:Y:S01]  /*aca0*/  FADD R36, R36, -1 ;  /* 0xbf80000024247421 */ /* 0x000fe20000000000 */
[----:B------:R-:W-:Y:S01]  /*acb0*/  LOP3.LUT R41, R2, 0x30, RZ, 0xc0, !PT ;  /* 0x0000003002297812 */ /* 0x000fe200078ec0ff */
[----:B------:R-:W-:Y:S01]  /*acc0*/  IMAD.SHL.U32 R0, R0, 0x10, RZ ;  /* 0x0000001000007824 */ /* 0x000fe200078e00ff */
[----:B------:R-:W-:Y:S01]  /*acd0*/  LOP3.LUT R42, R39, 0xc0, RZ, 0xc0, !PT ;  /* 0x000000c0272a7812 */ /* 0x000fe200078ec0ff */
[----:B------:R-:W-:Y:S01]  /*ace0*/  FFMA.FTZ R37, R36, R43, -0.16845393180847167969 ;  /* 0xbe2c7f3024257423 */ /* 0x000fe2000001002b */
[----:B0-----:R-:W-:Y:S01]  /*acf0*/  @P2 FMUL R4, R4, 0.25 ;  /* 0x3e80000004042820 */ /* 0x001fe20000400000 */
[----:B------:R-:W-:Y:S01]  /*ad00*/  @P2 FMUL R6, R6, 0.25 ;  /* 0x3e80000006062820 */ /* 0x000fe20000400000 */
[----:B------:R-:W-:Y:S01]  /*ad10*/  @P2 FMUL R5, R5, 0.25 ;  /* 0x3e80000005052820 */ /* 0x000fe20000400000 */
[----:B------:R-:W-:Y:S01]  /*ad20*/  FFMA.FTZ R37, R36, R37, 0.1716887056827545166 ;  /* 0x3e2fcf2a24257423 */ /* 0x000fe20000010025 */
[----:B------:R-:W-:Y:S01]  /*ad30*/  @!P3 FMUL R4, R4, 16777216 ;  /* 0x4b8000000404b820 */ /* 0x000fe20000400000 */
[----:B------:R-:W-:Y:S01]  /*ad40*/  @!P3 FMUL R6, R6, 16777216 ;  /* 0x4b8000000606b820 */ /* 0x000fe20000400000 */
[----:B------:R-:W-:Y:S01]  /*ad50*/  @P2 FMUL R7, R7, 0.25 ;  /* 0x3e80000007072820 */ /* 0x000fe20000400000 */
[----:B------:R-:W-:Y:S01]  /*ad60*/  FFMA.FTZ R37, R36, R37, -0.17900948226451873779 ;  /* 0xbe374e4324257423 */ /* 0x000fe20000010025 */
[----:B------:R-:W-:Y:S01]  /*ad70*/  @P2 FMUL R8, R8, 0.25 ;  /* 0x3e80000008082820 */ /* 0x000fe20000400000 */
[----:B------:R-:W-:Y:S01]  /*ad80*/  @P2 FMUL R9, R9, 0.25 ;  /* 0x3e80000009092820 */ /* 0x000fe20000400000 */
[----:B------:R-:W-:Y:S01]  /*ad90*/  @P2 FMUL R10, R10, 0.25 ;  /* 0x3e8000000a0a2820 */ /* 0x000fe20000400000 */
[----:B------:R-:W-:Y:S01]  /*ada0*/  @P2 FMUL R11, R11, 0.25 ;  /* 0x3e8000000b0b2820 */ /* 0x000fe20000400000 */
[----:B------:R-:W-:Y:S01]  /*adb0*/  FSEL R2, RZ, -23, P4 ;  /* 0xc1b80000ff027808 */ /* 0x000fe20002000000 */
[C---:B----4-:R-:W-:Y:S01]  /*adc0*/  FMUL R4, R38.reuse, R4 ;  /* 0x0000000426047220 */ /* 0x050fe20000400000 */
[----:B------:R-:W-:Y:S01]  /*add0*/  I2FP.F32.S32 R3, R3 ;  /* 0x0000000300037245 */ /* 0x000fe20000201400 */
[----:B------:R-:W-:Y:S01]  /*ade0*/  FMUL R39, R38, R6 ;  /* 0x0000000626277220 */ /* 0x000fe20000400000 */
[----:B------:R-:W-:Y:S01]  /*adf0*/  FFMA.FTZ R37, R36, R37, 0.20512372255325317383 ;  /* 0x3e520bf424257423 */ /* 0x000fe20000010025 */
[----:B------:R-:W-:Y:S01]  /*ae00*/  @!P3 FMUL R5, R5, 16777216 ;  /* 0x4b8000000505b820 */ /* 0x000fe20000400000 */
[----:B------:R-:W-:Y:S01]  /*ae10*/  @!P3 FMUL R7, R7, 16777216 ;  /* 0x4b8000000707b820 */ /* 0x000fe20000400000 */
[----:B------:R-:W-:Y:S01]  /*ae20*/  @!P3 FMUL R8, R8, 16777216 ;  /* 0x4b8000000808b820 */ /* 0x000fe20000400000 */
[----:B------:R-:W-:Y:S01]  /*ae30*/  @!P3 FMUL R9, R9, 16777216 ;  /* 0x4b8000000909b820 */ /* 0x000fe20000400000 */
[----:B------:R-:W-:Y:S01]  /*ae40*/  @!P3 FMUL R10, R10, 16777216 ;  /* 0x4b8000000a0ab820 */ /* 0x000fe20000400000 */
[----:B------:R-:W-:Y:S01]  /*ae50*/  @!P3 FMUL R11, R11, 16777216 ;  /* 0x4b8000000b0bb820 */ /* 0x000fe20000400000 */
[----:B------:R-:W-:Y:S01]  /*ae60*/  @P2 FMUL R12, R12, 0.25 ;  /* 0x3e8000000c0c2820 */ /* 0x000fe20000400000 */
[----:B------:R-:W-:Y:S01]  /*ae70*/  @P2 FMUL R14, R14, 0.25 ;  /* 0x3e8000000e0e2820 */ /* 0x000fe20000400000 */
[----:B------:R-:W-:Y:S01]  /*ae80*/  @P2 FMUL R13, R13, 0.25 ;  /* 0x3e8000000d0d2820 */ /* 0x000fe20000400000 */
[----:B------:R-:W-:Y:S01]  /*ae90*/  @P2 FMUL R15, R15, 0.25 ;  /* 0x3e8000000f0f2820 */ /* 0x000fe20000400000 */
[----:B------:R-:W-:Y:S01]  /*aea0*/  @P2 FMUL R16, R16, 0.25 ;  /* 0x3e80000010102820 */ /* 0x000fe20000400000 */
[----:B------:R-:W-:Y:S01]  /*aeb0*/  @P2 FMUL R17, R17, 0.25 ;  /* 0x3e80000011112820 */ /* 0x000fe20000400000 */
[----:B------:R-:W-:Y:S01]  /*aec0*/  @P2 FMUL R18, R18, 0.25 ;  /* 0x3e80000012122820 */ /* 0x000fe20000400000 */
[----:B------:R-:W-:Y:S01]  /*aed0*/  @P2 FMUL R19, R19, 0.25 ;  /* 0x3e80000013132820 */ /* 0x000fe20000400000 */
[----:B------:R-:W-:Y:S01]  /*aee0*/  FFMA.FTZ R2, R3, 1.1920928955078125e-07, R2 ;  /* 0x3400000003027823 */ /* 0x000fe20000010002 */
[----:B------:R-:W-:Y:S01]  /*aef0*/  F2FP.F16.F32.PACK_AB R40, R39, R4 ;  /* 0x000000042728723e */ /* 0x000fe200000000ff */
[----:B------:R-:W-:Y:S01]  /*af00*/  FFMA.FTZ R37, R36, R37, -0.24046532809734344482 ;  /* 0xbe763c8b24257423 */ /* 0x000fe20000010025 */
[C---:B------:R-:W-:Y:S01]  /*af10*/  FMUL R5, R38.reuse, R5 ;  /* 0x0000000526057220 */ /* 0x040fe20000400000 */
[C---:B------:R-:W-:Y:S01]  /*af20*/  FMUL R4, R38.reuse, R7 ;  /* 0x0000000726047220 */ /* 0x040fe20000400000 */
[C---:B------:R-:W-:Y:S01]  /*af30*/  FMUL R8, R38.reuse, R8 ;  /* 0x0000000826087220 */ /* 0x040fe20000400000 */
[C---:B------:R-:W-:Y:S01]  /*af40*/  FMUL R9, R38.reuse, R9 ;  /* 0x0000000926097220 */ /* 0x040fe20000400000 */
[C---:B------:R-:W-:Y:S01]  /*af50*/  FMUL R3, R38.reuse, R10 ;  /* 0x0000000a26037220 */ /* 0x040fe20000400000 */
[----:B------:R-:W-:Y:S01]  /*af60*/  FMUL R6, R38, R11 ;  /* 0x0000000b26067220 */ /* 0x000fe20000400000 */
[----:B------:R-:W-:Y:S01]  /*af70*/  @!P3 FMUL R12, R12, 16777216 ;  /* 0x4b8000000c0cb820 */ /* 0x000fe20000400000 */
[----:B------:R-:W-:Y:S01]  /*af80*/  @!P3 FMUL R14, R14, 16777216 ;  /* 0x4b8000000e0eb820 */ /* 0x000fe20000400000 */
[----:B------:R-:W-:Y:S01]  /*af90*/  @!P3 FMUL R13, R13, 16777216 ;  /* 0x4b8000000d0db820 */ /* 0x000fe20000400000 */
[----:B------:R-:W-:Y:S01]  /*afa0*/  @!P3 FMUL R15, R15, 16777216 ;  /* 0x4b8000000f0fb820 */ /* 0x000fe20000400000 */
[----:B------:R-:W-:Y:S01]  /*afb0*/  @!P3 FMUL R16, R16, 16777216 ;  /* 0x4b8000001010b820 */ /* 0x000fe20000400000 */
[----:B------:R-:W-:Y:S01]  /*afc0*/  @!P3 FMUL R17, R17, 16777216 ;  /* 0x4b8000001111b820 */ /* 0x000fe20000400000 */
[----:B------:R-:W-:Y:S01]  /*afd0*/  @!P3 FMUL R18, R18, 16777216 ;  /* 0x4b8000001212b820 */ /* 0x000fe20000400000 */
[----:B------:R-:W-:Y:S01]  /*afe0*/  @!P3 FMUL R19, R19, 16777216 ;  /* 0x4b8000001313b820 */ /* 0x000fe20000400000 */
[----:B------:R-:W-:Y:S01]  /*aff0*/  FFMA.FTZ R37, R36, R37, 0.28857114911079406738 ;  /* 0x3e93bf9924257423 */ /* 0x000fe20000010025 */
[----:B------:R-:W-:Y:S01]  /*b000*/  IADD3 R63, PT, PT, R42, UR14, R41 ;  /* 0x0000000e2a3f7c10 */ /* 0x000fe2000fffe029 */
[----:B------:R-:W-:Y:S01]  /*b010*/  FMUL R12, R38, R12 ;  /* 0x0000000c260c7220 */ /* 0x000fe20000400000 */
[----:B------:R-:W-:Y:S01]  /*b020*/  F2FP.F16.F32.PACK_AB R44, R4, R5 ;  /* 0x00000005042c723e */ /* 0x000fe200000000ff */
[C---:B------:R-:W-:Y:S01]  /*b030*/  FMUL R7, R38.reuse, R14 ;  /* 0x0000000e26077220 */ /* 0x040fe20000400000 */
[----:B------:R-:W-:Y:S01]  /*b040*/  F2FP.F16.F32.PACK_AB R41, R3, R8 ;  /* 0x000000080329723e */ /* 0x000fe200000000ff */
[----:B------:R-:W-:Y:S01]  /*b050*/  FMUL R13, R38, R13 ;  /* 0x0000000d260d7220 */ /* 0x000fe20000400000 */
[----:B------:R-:W-:Y:S01]  /*b060*/  F2FP.F16.F32.PACK_AB R45, R6, R9 ;  /* 0x00000009062d723e */ /* 0x000fe200000000ff */
[C---:B------:R-:W-:Y:S01]  /*b070*/  FMUL R4, R38.reuse, R15 ;  /* 0x0000000f26047220 */ /* 0x040fe20000400000 */
[C---:B------:R-:W-:Y:S01]  /*b080*/  FMUL R16, R38.reuse, R16 ;  /* 0x0000001026107220 */ /* 0x040fe20000400000 */
[C---:B------:R-:W-:Y:S01]  /*b090*/  FMUL R17, R38.reuse, R17 ;  /* 0x0000001126117220 */ /* 0x040fe20000400000 */
[C---:B------:R-:W-:Y:S01]  /*b0a0*/  FMUL R3, R38.reuse, R18 ;  /* 0x0000001226037220 */ /* 0x040fe20000400000 */
[----:B------:R-:W-:Y:S01]  /*b0b0*/  FMUL R6, R38, R19 ;  /* 0x0000001326067220 */ /* 0x000fe20000400000 */
[----:B------:R-:W-:Y:S01]  /*b0c0*/  FFMA.FTZ R37, R36, R37, -0.36067417263984680176 ;  /* 0xbeb8aa4924257423 */ /* 0x000fe20000010025 */
[----:B------:R-:W-:Y:S01]  /*b0d0*/  F2FP.F16.F32.PACK_AB R42, R7, R12 ;  /* 0x0000000c072a723e */ /* 0x000fe200000000ff */
[----:B------:R-:W-:Y:S01]  /*b0e0*/  @P2 FMUL R28, R28, 0.25 ;  /* 0x3e8000001c1c2820 */ /* 0x000fe20000400000 */
[----:B------:R-:W-:Y:S01]  /*b0f0*/  F2FP.F16.F32.PACK_AB R46, R4, R13 ;  /* 0x0000000d042e723e */ /* 0x000fe200000000ff */
[----:B------:R-:W-:Y:S01]  /*b100*/  FFMA.FTZ R37, R36, R37, 0.48089820146560668945 ;  /* 0x3ef6384a24257423 */ /* 0x000fe20000010025 */
[----:B------:R-:W-:Y:S01]  /*b110*/  F2FP.F16.F32.PACK_AB R43, R3, R16 ;  /* 0x00000010032b723e */ /* 0x000fe200000000ff */
[----:B------:R-:W-:Y:S01]  /*b120*/  @P2 FMUL R30, R30, 0.25 ;  /* 0x3e8000001e1e2820 */ /* 0x000fe20000400000 */
[----:B------:R-:W-:Y:S01]  /*b130*/  F2FP.F16.F32.PACK_AB R47, R6, R17 ;  /* 0x00000011062f723e */ /* 0x000fe200000000ff */
[----:B------:R-:W-:Y:S01]  /*b140*/  FFMA.FTZ R37, R36, R37, -0.72134751081466674805 ;  /* 0xbf38aa3b24257423 */ /* 0x000fe20000010025 */
[----:B------:R-:W-:Y:S01]  /*b150*/  ISETP.GE.U32.AND P4, PT, R49, 0x7f800000, PT ;  /* 0x7f8000003100780c */ /* 0x000fe20003f86070 */
[----:B--2---:R0:W-:Y:S01]  /*b160*/  STS.128 [R48], R40 ;  /* 0x0000002830007388 */ /* 0x0041e20000000c00 */
[----:B------:R-:W-:Y:S01]  /*b170*/  LOP3.LUT R67, R50, 0x3f, RZ, 0xc0, !PT ;  /* 0x0000003f32437812 */ /* 0x000fe200078ec0ff */
[----:B------:R-:W-:Y:S01]  /*b180*/  FMUL R37, R36, R37 ;  /* 0x0000002524257220 */ /* 0x000fe20000400000 */
[----:B------:R-:W-:Y:S01]  /*b190*/  SHF.R.U32.HI R9, RZ, 0x6, R50 ;  /* 0x00000006ff097819 */ /* 0x000fe20000011632 */
[----:B------:R2:W-:Y:S01]  /*b1a0*/  STS.128 [R48+0x400], R44 ;  /* 0x0004002c30007388 */ /* 0x0005e20000000c00 */
[----:B---3--:R-:W-:Y:S01]  /*b1b0*/  LEA R66, R66, R67, 0x6 ;  /* 0x0000004342427211 */ /* 0x008fe200078e30ff */
[----:B------:R-:W-:Y:S01]  /*b1c0*/  FMUL R37, R36, R37 ;  /* 0x0000002524257220 */ /* 0x000fe20000400000 */
[----:B------:R-:W-:Y:S01]  /*b1d0*/  SGXT.U32 R9, R9, 0x1 ;  /* 0x000000010909781a */ /* 0x000fe20000000000 */
[----:B------:R-:W-:Y:S01]  /*b1e0*/  @P2 FMUL R20, R20, 0.25 ;  /* 0x3e80000014142820 */ /* 0x000fe20000400000 */
[----:B------:R-:W-:Y:S01]  /*b1f0*/  @P2 FMUL R21, R21, 0.25 ;  /* 0x3e80000015152820 */ /* 0x000fe20000400000 */
[----:B------:R-:W-:-:S02]  /*b200*/  IMAD R3, R66, UR5, RZ ;  /* 0x0000000542037c24 */ /* 0x000fc4000f8e02ff */
[----:B------:R-:W-:Y:S01]  /*b210*/  FFMA.FTZ R37, R36, 1.4426950216293334961, R37 ;  /* 0x3fb8aa3b24257823 */ /* 0x000fe20000010025 */
[----:B------:R-:W-:Y:S01]  /*b220*/  USHF.L.U32 UR5, UR4, 0x1, URZ ;  /* 0x0000000104057899 */ /* 0x000fe200080006ff */
[----:B-1----:R-:W-:Y:S02]  /*b230*/  IMAD R9, R9, R54, RZ ;  /* 0x0000003609097224 */ /* 0x002fe400078e02ff */
[----:B------:R-:W-:Y:S01]  /*b240*/  @P2 FMUL R22, R22, 0.25 ;  /* 0x3e80000016162820 */ /* 0x000fe20000400000 */
[----:B------:R-:W-:Y:S01]  /*b250*/  @P2 FMUL R23, R23, 0.25 ;  /* 0x3e80000017172820 */ /* 0x000fe20000400000 */
[----:B------:R-:W-:Y:S01]  /*b260*/  @P2 FMUL R24, R24, 0.25 ;  /* 0x3e80000018182820 */ /* 0x000fe20000400000 */
[----:B------:R-:W-:Y:S01]  /*b270*/  @P2 FMUL R26, R26, 0.25 ;  /* 0x3e8000001a1a2820 */ /* 0x000fe20000400000 */
[----:B------:R-:W-:Y:S01]  /*b280*/  @P4 IMAD.MOV.U32 R4, RZ, RZ, 0x7f800000 ;  /* 0x7f800000ff044424 */ /* 0x000fe200078e00ff */
[----:B------:R-:W-:Y:S01]  /*b290*/  SHF.L.U32 R5, R3, 0x1, RZ ;  /* 0x0000000103057819 */ /* 0x000fe200000006ff */
[----:B------:R-:W-:Y:S01]  /*b2a0*/  @P2 FMUL R32, R32, 0.25 ;  /* 0x3e80000020202820 */ /* 0x000fe20000400000 */
[----:B------:R-:W-:Y:S01]  /*b2b0*/  @P2 FMUL R34, R34, 0.25 ;  /* 0x3e80000022222820 */ /* 0x000fe20000400000 */
[----:B------:R-:W-:Y:S01]  /*b2c0*/  @!P3 FMUL R28, R28, 16777216 ;  /* 0x4b8000001c1cb820 */ /* 0x000fe20000400000 */
[----:B------:R-:W-:Y:S01]  /*b2d0*/  @!P3 FMUL R30, R30, 16777216 ;  /* 0x4b8000001e1eb820 */ /* 0x000fe20000400000 */
[----:B------:R-:W-:Y:S01]  /*b2e0*/  FADD R2, R2, R37 ;  /* 0x0000002502027221 */ /* 0x000fe20000000000 */
[----:B------:R-:W-:Y:S01]  /*b2f0*/  @!P3 FMUL R20, R20, 16777216 ;  /* 0x4b8000001414b820 */ /* 0x000fe20000400000 */
[----:B------:R-:W-:Y:S01]  /*b300*/  @!P3 FMUL R21, R21, 16777216 ;  /* 0x4b8000001515b820 */ /* 0x000fe20000400000 */
[----:B------:R-:W-:Y:S01]  /*b310*/  @!P3 FMUL R22, R22, 16777216 ;  /* 0x4b8000001616b820 */ /* 0x000fe20000400000 */
[----:B------:R-:W-:Y:S01]  /*b320*/  @!P3 FMUL R23, R23, 16777216 ;  /* 0x4b8000001717b820 */ /* 0x000fe20000400000 */
[----:B------:R-:W-:Y:S01]  /*b330*/  @!P3 FMUL R24, R24, 16777216 ;  /* 0x4b8000001818b820 */ /* 0x000fe20000400000 */
[----:B------:R-:W-:Y:S01]  /*b340*/  @!P3 FMUL R26, R26, 16777216 ;  /* 0x4b8000001a1ab820 */ /* 0x000fe20000400000 */
[----:B------:R-:W-:Y:S01]  /*b350*/  LOP3.LUT R64, R50, 0x7f, RZ, 0xc0, !PT ;  /* 0x0000007f32407812 */ /* 0x000fe200078ec0ff */
[----:B------:R-:W-:Y:S01]  /*b360*/  @P4 FFMA.FTZ R2, R49, R4, +INF ;  /* 0x7f80000031024423 */ /* 0x000fe20000010004 */
[----:B------:R-:W-:Y:S01]  /*b370*/  LEA R10, R54, R9, 0x1 ;  /* 0x00000009360a7211 */ /* 0x000fe200078e08ff */
[----:B------:R-:W-:Y:S01]  /*b380*/  @!P3 FMUL R32, R32, 16777216 ;  /* 0x4b8000002020b820 */ /* 0x000fe20000400000 */
[----:B-----5:R-:W-:Y:S01]  /*b390*/  IADD3 R60, P4, P5, R5, UR5, R60 ;  /* 0x00000005053c7c10 */ /* 0x020fe2000fd9e03c */
[----:B------:R-:W-:Y:S01]  /*b3a0*/  UIMAD.WIDE UR4, UR4, 0x2, URZ ;  /* 0x00000002040478a5 */ /* 0x000fe2000f8e02ff */
[----:B------:R-:W-:Y:S01]  /*b3b0*/  @!P3 FMUL R34, R34, 16777216 ;  /* 0x4b8000002222b820 */ /* 0x000fe20000400000 */
[C---:B------:R-:W-:Y:S01]  /*b3c0*/  FMUL R28, R38.reuse, R28 ;  /* 0x0000001c261c7220 */ /* 0x040fe20000400000 */
[----:B------:R-:W-:Y:S01]  /*b3d0*/  FMUL R17, R38, R30 ;  /* 0x0000001e26117220 */ /* 0x000fe20000400000 */
[----:B------:R-:W-:-:S04]  /*b3e0*/  IMAD.HI R4, R3, 0x2, RZ ;  /* 0x0000000203047827 */ /* 0x000fc800078e02ff */
[C---:B------:R-:W-:Y:S01]  /*b3f0*/  FMUL R20, R38.reuse, R20 ;  /* 0x0000001426147220 */ /* 0x040fe20000400000 */
[C---:B------:R-:W-:Y:S01]  /*b400*/  FMUL R21, R38.reuse, R21 ;  /* 0x0000001526157220 */ /* 0x040fe20000400000 */
[C---:B------:R-:W-:Y:S01]  /*b410*/  FMUL R5, R38.reuse, R22 ;  /* 0x0000001626057220 */ /* 0x040fe20000400000 */
[C---:B------:R-:W-:Y:S01]  /*b420*/  FMUL R6, R38.reuse, R23 ;  /* 0x0000001726067220 */ /* 0x040fe20000400000 */
[C---:B------:R-:W-:Y:S01]  /*b430*/  FMUL R24, R38.reuse, R24 ;  /* 0x0000001826187220 */ /* 0x040fe20000400000 */
[----:B------:R-:W-:Y:S01]  /*b440*/  FMUL R7, R38, R26 ;  /* 0x0000001a26077220 */ /* 0x000fe20000400000 */
[----:B------:R-:W-:Y:S01]  /*b450*/  LEA R50, R64, UR14, 0x4 ;  /* 0x0000000e40327c11 */ /* 0x000fe2000f8e20ff */
[----:B------:R-:W-:Y:S01]  /*b460*/  BAR.SYNC.DEFER_BLOCKING 0x0 ;  /* 0x0000000000007b1d */ /* 0x000fe20000010000 */
[----:B------:R-:W-:Y:S01]  /*b470*/  LEA R11, R54, R10, 0x1 ;  /* 0x0000000a360b7211 */ /* 0x000fe200078e08ff */
[C---:B------:R-:W-:Y:S01]  /*b480*/  FMUL R32, R38.reuse, R32 ;  /* 0x0000002026207220 */ /* 0x040fe20000400000 */
[----:B------:R-:W-:Y:S01]  /*b490*/  FMUL R19, R38, R34 ;  /* 0x0000002226137220 */ /* 0x000fe20000400000 */
[----:B0-----:R-:W-:Y:S01]  /*b4a0*/  F2FP.F16.F32.PACK_AB R42, R17, R28 ;  /* 0x0000001c112a723e */ /* 0x001fe200000000ff */
[----:B------:R-:W-:Y:S01]  /*b4b0*/  @P2 FMUL R25, R25, 0.25 ;  /* 0x3e80000019192820 */ /* 0x000fe20000400000 */
[----:B------:R-:W-:Y:S01]  /*b4c0*/  IADD3.X R62, PT, PT, R4, UR5, R61, P4, P5 ;  /* 0x00000005043e7c10 */ /* 0x000fe2000a7ea43d */
[----:B------:R-:W-:Y:S01]  /*b4d0*/  @P2 FMUL R27, R27, 0.25 ;  /* 0x3e8000001b1b2820 */ /* 0x000fe20000400000 */
[----:B------:R-:W-:Y:S01]  /*b4e0*/  F2FP.F16.F32.PACK_AB R40, R5, R20 ;  /* 0x000000140528723e */ /* 0x000fe200000000ff */
[----:B------:R-:W-:Y:S01]  /*b4f0*/  @P2 FMUL R29, R29, 0.25 ;  /* 0x3e8000001d1d2820 */ /* 0x000fe20000400000 */
[----:B--2---:R-:W-:Y:S01]  /*b500*/  F2FP.F16.F32.PACK_AB R44, R6, R21 ;  /* 0x00000015062c723e */ /* 0x004fe200000000ff */
[----:B------:R-:W-:Y:S01]  /*b510*/  @P2 FMUL R31, R31, 0.25 ;  /* 0x3e8000001f1f2820 */ /* 0x000fe20000400000 */
[----:B------:R-:W-:Y:S01]  /*b520*/  F2FP.F16.F32.PACK_AB R41, R7, R24 ;  /* 0x000000180729723e */ /* 0x000fe200000000ff */
[----:B------:R-:W-:Y:S01]  /*b530*/  @P2 FMUL R33, R33, 0.25 ;  /* 0x3e80000021212820 */ /* 0x000fe20000400000 */
[C---:B------:R-:W-:Y:S01]  /*b540*/  LEA R17, R54.reuse, R11, 0x1 ;  /* 0x0000000b36117211 */ /* 0x040fe200078e08ff */
[----:B------:R-:W-:Y:S01]  /*b550*/  @P2 FMUL R35, R35, 0.25 ;  /* 0x3e80000023232820 */ /* 0x000fe20000400000 */
[----:B------:R-:W-:Y:S01]  /*b560*/  F2FP.F16.F32.PACK_AB R43, R19, R32 ;  /* 0x00000020132b723e */ /* 0x000fe200000000ff */
[----:B------:R-:W-:Y:S01]  /*b570*/  @!P3 FMUL R25, R25, 16777216 ;  /* 0x4b8000001919b820 */ /* 0x000fe20000400000 */
[C---:B------:R-:W-:Y:S01]  /*b580*/  LEA R19, R54.reuse, R17, 0x1 ;  /* 0x0000001136137211 */ /* 0x040fe200078e08ff */
[----:B------:R-:W-:Y:S01]  /*b590*/  @!P3 FMUL R27, R27, 16777216 ;  /* 0x4b8000001b1bb820 */ /* 0x000fe20000400000 */
[----:B------:R-:W-:Y:S01]  /*b5a0*/  @!P3 FMUL R29, R29, 16777216 ;  /* 0x4b8000001d1db820 */ /* 0x000fe20000400000 */
[----:B------:R-:W-:Y:S01]  /*b5b0*/  @!P3 FMUL R31, R31, 16777216 ;  /* 0x4b8000001f1fb820 */ /* 0x000fe20000400000 */
[C---:B------:R-:W-:Y:S01]  /*b5c0*/  LEA R20, R54.reuse, R19, 0x1 ;  /* 0x0000001336147211 */ /* 0x040fe200078e08ff */
[----:B------:R-:W-:Y:S01]  /*b5d0*/  @!P3 FMUL R33, R33, 16777216 ;  /* 0x4b8000002121b820 */ /* 0x000fe20000400000 */
[----:B------:R-:W0:Y:S01]  /*b5e0*/  LDS.128 R12, [R50] ;  /* 0x00000000320c7984 */ /* 0x000e220000000c00 */
[----:B------:R-:W-:Y:S01]  /*b5f0*/  @!P3 FMUL R35, R35, 16777216 ;  /* 0x4b8000002323b820 */ /* 0x000fe20000400000 */
[----:B------:R-:W-:Y:S01]  /*b600*/  LEA R21, R54, R20, 0x1 ;  /* 0x0000001436157211 */ /* 0x000fe200078e08ff */
[C---:B------:R-:W-:Y:S01]  /*b610*/  FMUL R25, R38.reuse, R25 ;  /* 0x0000001926197220 */ /* 0x040fe20000400000 */
[----:B------:R-:W-:Y:S01]  /*b620*/  LDS.128 R4, [R50+0x800] ;  /* 0x0008000032047984 */ /* 0x000fe20000000c00 */
[C---:B------:R-:W-:Y:S01]  /*b630*/  FMUL R8, R38.reuse, R27 ;  /* 0x0000001b26087220 */ /* 0x040fe20000400000 */
[C---:B------:R-:W-:Y:S01]  /*b640*/  FMUL R29, R38.reuse, R29 ;  /* 0x0000001d261d7220 */ /* 0x040fe20000400000 */
[C---:B------:R-:W-:Y:S01]  /*b650*/  FMUL R16, R38.reuse, R31 ;  /* 0x0000001f26107220 */ /* 0x040fe20000400000 */
[----:B------:R-:W-:Y:S01]  /*b660*/  BAR.SYNC.DEFER_BLOCKING 0x0 ;  /* 0x0000000000007b1d */ /* 0x000fe20000010000 */
[C---:B------:R-:W-:Y:S01]  /*b670*/  FMUL R33, R38.reuse, R33 ;  /* 0x0000002126217220 */ /* 0x040fe20000400000 */
[----:B------:R-:W-:Y:S01]  /*b680*/  FMUL R38, R38, R35 ;  /* 0x0000002326267220 */ /* 0x000fe20000400000 */
[----:B------:R-:W-:-:S02]  /*b690*/  LEA R22, R54, R21, 0x1 ;  /* 0x0000001536167211 */ /* 0x000fc400078e08ff */
[----:B------:R-:W-:Y:S01]  /*b6a0*/  F2FP.F16.F32.PACK_AB R45, R8, R25 ;  /* 0x00000019082d723e */ /* 0x000fe200000000ff */
[----:B------:R-:W1:Y:S01]  /*b6b0*/  LDCU UR4, c[0x0][0x3ec] ;  /* 0x00007d80ff0477ac */ /* 0x000e620008000800 */
[----:B------:R-:W-:Y:S02]  /*b6c0*/  LEA R23, R54, R22, 0x1 ;  /* 0x0000001636177211 */ /* 0x000fe400078e08ff */
[----:B------:R-:W-:Y:S02]  /*b6d0*/  F2FP.F16.F32.PACK_AB R46, R16, R29 ;  /* 0x0000001d102e723e */ /* 0x000fe400000000ff */
[----:B------:R-:W-:Y:S02]  /*b6e0*/  F2FP.F16.F32.PACK_AB R47, R38, R33 ;  /* 0x00000021262f723e */ /* 0x000fe400000000ff */
[----:B------:R-:W-:Y:S02]  /*b6f0*/  LEA R24, R54, R23, 0x1 ;  /* 0x0000001736187211 */ /* 0x000fe400078e08ff */
[----:B------:R-:W-:-:S02]  /*b700*/  FSETP.NEU.AND P1, PT, R49, RZ, PT ;  /* 0x000000ff3100720b */ /* 0x000fc40003f2d000 */
[-C--:B------:R-:W-:Y:S01]  /*b710*/  LEA R8, P2, R10, R60.reuse, 0x1 ;  /* 0x0000003c0a087211 */ /* 0x080fe200078408ff */
[----:B------:R-:W-:Y:S01]  /*b720*/  IMAD R25, R54, 0x2, R24 ;  /* 0x0000000236197824 */ /* 0x000fe200078e0218 */
[----:B------:R-:W-:Y:S02]  /*b730*/  FSEL R3, R2, -INF , P1 ;  /* 0xff80000002037808 */ /* 0x000fe40000800000 */
[----:B------:R-:W-:Y:S02]  /*b740*/  LEA R2, P1, R9, R60, 0x1 ;  /* 0x0000003c09027211 */ /* 0x000fe400078208ff */
[C---:B------:R-:W-:Y:S01]  /*b750*/  LEA R26, R54.reuse, R25, 0x1 ;  /* 0x00000019361a7211 */ /* 0x040fe200078e08ff */
[----:B------:R-:W-:Y:S01]  /*b760*/  STS.128 [R48], R40 ;  /* 0x0000002830007388 */ /* 0x000fe20000000c00 */
[----:B------:R-:W-:Y:S01]  /*b770*/  FFMA R124, R3, 0.69314718246459960938, R124 ;  /* 0x3f317218037c7823 */ /* 0x000fe2000000007c */
[----:B------:R-:W-:Y:S01]  /*b780*/  LEA.HI.X.SX32 R3, R9, R62, 0x1, P1 ;  /* 0x0000003e09037211 */ /* 0x000fe200008f0eff */
[----:B-1----:R-:W-:Y:S01]  /*b790*/  UIMAD UR4, UR15, UR4, URZ ;  /* 0x000000040f0472a4 */ /* 0x002fe2000f8e02ff */
[----:B------:R-:W-:Y:S01]  /*b7a0*/  STS.128 [R48+0x400], R44 ;  /* 0x0004002c30007388 */ /* 0x000fe20000000c00 */
[----:B------:R-:W-:-:S02]  /*b7b0*/  LEA R27, R54, R26, 0x1 ;  /* 0x0000001a361b7211 */ /* 0x000fc400078e08ff */
[----:B------:R-:W-:Y:S01]  /*b7c0*/  LEA.HI.X.SX32 R9, R10, R62, 0x1, P2 ;  /* 0x0000003e0a097211 */ /* 0x000fe200010f0eff */
[----:B------:R-:W-:Y:S01]  /*b7d0*/  BAR.SYNC.DEFER_BLOCKING 0x0 ;  /* 0x0000000000007b1d */ /* 0x000fe20000010000 */
[C---:B------:R-:W-:Y:S01]  /*b7e0*/  LEA R10, P1, R11.reuse, R60, 0x1 ;  /* 0x0000003c0b0a7211 */ /* 0x040fe200078208ff */
[----:B------:R-:W-:Y:S01]  /*b7f0*/  USHF.L.U32 UR6, UR4, 0x2, URZ ;  /* 0x0000000204067899 */ /* 0x000fe200080006ff */
[C---:B------:R-:W-:Y:S01]  /*b800*/  LEA R28, R54.reuse, R27, 0x1 ;  /* 0x0000001b361c7211 */ /* 0x040fe200078e08ff */
[----:B------:R-:W-:Y:S01]  /*b810*/  UIMAD.WIDE UR4, UR4, 0x4, URZ ;  /* 0x00000004040478a5 */ /* 0x000fe2000f8e02ff */
[----:B------:R-:W-:Y:S02]  /*b820*/  LEA.HI.X.SX32 R11, R11, R62, 0x1, P1 ;  /* 0x0000003e0b0b7211 */ /* 0x000fe400008f0eff */
[----:B------:R-:W-:Y:S02]  /*b830*/  LEA R29, R54, R28, 0x1 ;  /* 0x0000001c361d7211 */ /* 0x000fe400078e08ff */
[----:B------:R-:W-:-:S02]  /*b840*/  LEA R16, P1, R17, R60, 0x1 ;  /* 0x0000003c11107211 */ /* 0x000fc400078208ff */
[C---:B------:R-:W-:Y:S02]  /*b850*/  LEA R31, R54.reuse, R29, 0x1 ;  /* 0x0000001d361f7211 */ /* 0x040fe400078e08ff */
[----:B------:R-:W-:Y:S02]  /*b860*/  LEA.HI.X.SX32 R17, R17, R62, 0x1, P1 ;  /* 0x0000003e11117211 */ /* 0x000fe400008f0eff */
[C---:B------:R-:W-:Y:S02]  /*b870*/  LEA R18, P1, R19.reuse, R60, 0x1 ;  /* 0x0000003c13127211 */ /* 0x040fe400078208ff */
[C---:B------:R-:W-:Y:S02]  /*b880*/  LEA R32, R54.reuse, R31, 0x1 ;  /* 0x0000001f36207211 */ /* 0x040fe400078e08ff */
[----:B------:R-:W-:Y:S02]  /*b890*/  LEA.HI.X.SX32 R19, R19, R62, 0x1, P1 ;  /* 0x0000003e13137211 */ /* 0x000fe400008f0eff */
[----:B------:R-:W-:-:S02]  /*b8a0*/  LEA R33, R54, R32, 0x1 ;  /* 0x0000002036217211 */ /* 0x000fc400078e08ff */
[----:B0-----:R-:W-:Y:S01]  /*b8b0*/  PRMT R30, R13, 0x7632, R30 ;  /* 0x000076320d1e7816 */ /* 0x001fe2000000001e */
[----:B------:R0:W-:Y:S01]  /*b8c0*/  STG.E.U16 desc[UR28][R2.64], R12 ;  /* 0x0000000c02007986 */ /* 0x0001e2000c10151c */
[----:B------:R-:W-:-:S04]  /*b8d0*/  LEA R35, R54, R33, 0x1 ;  /* 0x0000002136237211 */ /* 0x000fc800078e08ff */
[----:B------:R-:W-:-:S04]  /*b8e0*/  LEA R37, R54, R35, 0x1 ;  /* 0x0000002336257211 */ /* 0x000fc800078e08ff */
[----:B------:R-:W-:Y:S02]  /*b8f0*/  LEA R39, R54, R37, 0x1 ;  /* 0x0000002536277211 */ /* 0x000fe400078e08ff */
[----:B0-----:R-:W-:Y:S02]  /*b900*/  PRMT R3, R12, 0x7632, R3 ;  /* 0x000076320c037816 */ /* 0x001fe40000000003 */
[-C--:B------:R-:W-:Y:S01]  /*b910*/  LEA R2, P1, R20, R60.reuse, 0x1 ;  /* 0x0000003c14027211 */ /* 0x080fe200078208ff */
[C---:B------:R-:W-:Y:S02]  /*b920*/  IMAD R41, R54.reuse, 0x2, R39 ;  /* 0x0000000236297824 */ /* 0x040fe400078e0227 */
[----:B------:R0:W-:Y:S03]  /*b930*/  STG.E.U16 desc[UR28][R8.64], R3 ;  /* 0x0000000308007986 */ /* 0x0001e6000c10151c */
[----:B------:R-:W-:Y:S01]  /*b940*/  LEA R43, R54, R41, 0x1 ;  /* 0x00000029362b7211 */ /* 0x000fe200078e08ff */
[----:B------:R1:W-:Y:S01]  /*b950*/  STG.E.U16 desc[UR28][R10.64], R13 ;  /* 0x0000000d0a007986 */ /* 0x0003e2000c10151c */
[----:B------:R-:W-:-:S02]  /*b960*/  LEA R40, P3, R41, R60, 0x1 ;  /* 0x0000003c29287211 */ /* 0x000fc400078608ff */
[C---:B------:R-:W-:Y:S01]  /*b970*/  LEA R45, R54.reuse, R43, 0x1 ;  /* 0x0000002b362d7211 */ /* 0x040fe200078e08ff */
[----:B------:R-:W2:Y:S01]  /*b980*/  LDS.128 R8, [R50] ;  /* 0x0000000032087984 */ /* 0x000ea20000000c00 */
[-C--:B------:R-:W-:Y:S02]  /*b990*/  LEA.HI.X.SX32 R41, R41, R62.reuse, 0x1, P3 ;  /* 0x0000003e29297211 */ /* 0x080fe400018f0eff */
[----:B------:R-:W-:Y:S01]  /*b9a0*/  LEA R47, R54, R45, 0x1 ;  /* 0x0000002d362f7211 */ /* 0x000fe200078e08ff */
[----:B------:R-:W-:Y:S01]  /*b9b0*/  STG.E.U16 desc[UR28][R16.64], R30 ;  /* 0x0000001e10007986 */ /* 0x000fe2000c10151c */
[----:B0-----:R-:W-:Y:S02]  /*b9c0*/  LEA.HI.X.SX32 R3, R20, R62, 0x1, P1 ;  /* 0x0000003e14037211 */ /* 0x001fe400008f0eff */
[----:B------:R-:W-:Y:S01]  /*b9d0*/  LEA R20, P1, R21, R60, 0x1 ;  /* 0x0000003c15147211 */ /* 0x000fe200078208ff */
[----:B------:R0:W-:Y:S01]  /*b9e0*/  STG.E.U16 desc[UR28][R18.64], R14 ;  /* 0x0000000e12007986 */ /* 0x0001e2000c10151c */
[----:B-1----:R-:W-:-:S02]  /*b9f0*/  PRMT R13, R14, 0x7632, R13 ;  /* 0x000076320e0d7816 */ /* 0x002fc4000000000d */
[----:B------:R-:W-:Y:S02]  /*ba00*/  LEA.HI.X.SX32 R21, R21, R62, 0x1, P1 ;  /* 0x0000003e15157211 */ /* 0x000fe400008f0eff */
[-C--:B------:R-:W-:Y:S01]  /*ba10*/  LEA R12, P1, R22, R60.reuse, 0x1 ;  /* 0x0000003c160c7211 */ /* 0x080fe200078208ff */
[----:B------:R1:W-:Y:S01]  /*ba20*/  STG.E.U16 desc[UR28][R2.64], R13 ;  /* 0x0000000d02007986 */ /* 0x0003e2000c10151c */
[C---:B------:R-:W-:Y:S02]  /*ba30*/  LEA R49, R54.reuse, R47, 0x1 ;  /* 0x0000002f36317211 */ /* 0x040fe400078e08ff */
[-C--:B------:R-:W-:Y:S01]  /*ba40*/  LEA R46, P3, R47, R60.reuse, 0x1 ;  /* 0x0000003c2f2e7211 */ /* 0x080fe200078608ff */
[----:B------:R-:W-:Y:S01]  /*ba50*/  STG.E.U16 desc[UR28][R20.64], R15 ;  /* 0x0000000f14007986 */ /* 0x000fe2000c10151c */
[----:B------:R-:W-:Y:S02]  /*ba60*/  LEA R51, R54, R49, 0x1 ;  /* 0x0000003136337211 */ /* 0x000fe400078e08ff */
[----:B0-----:R-:W-:-:S02]  /*ba70*/  LEA R18, P2, R24, R60, 0x1 ;  /* 0x0000003c18127211 */ /* 0x001fc400078408ff */
[----:B------:R-:W-:Y:S02]  /*ba80*/  LEA R53, R54, R51, 0x1 ;  /* 0x0000003336357211 */ /* 0x000fe400078e08ff */
[-C--:B------:R-:W-:Y:S02]  /*ba90*/  LEA.HI.X.SX32 R19, R24, R62.reuse, 0x1, P2 ;  /* 0x0000003e18137211 */ /* 0x080fe400010f0eff */
[----:B-1----:R-:W-:Y:S02]  /*baa0*/  LEA.HI.X.SX32 R13, R22, R62, 0x1, P1 ;  /* 0x0000003e160d7211 */ /* 0x002fe400008f0eff */
[----:B------:R-:W-:Y:S02]  /*bab0*/  PRMT R3, R15, 0x7632, R3 ;  /* 0x000076320f037816 */ /* 0x000fe40000000003 */
[CC--:B------:R-:W-:Y:S02]  /*bac0*/  LEA R16, P1, R23.reuse, R60.reuse, 0x1 ;  /* 0x0000003c17107211 */ /* 0x0c0fe400078208ff */
[----:B------:R-:W-:Y:S01]  /*bad0*/  LEA R22, P2, R26, R60, 0x1 ;  /* 0x0000003c1a167211 */ /* 0x000fe200078408ff */
[----:B------:R0:W-:Y:S01]  /*bae0*/  STG.E.U16 desc[UR28][R12.64], R3 ;  /* 0x000000030c007986 */ /* 0x0001e2000c10151c */
[----:B------:R-:W-:-:S02]  /*baf0*/  LEA.HI.X.SX32 R17, R23, R62, 0x1, P1 ;  /* 0x0000003e17117211 */ /* 0x000fc400008f0eff */
[C---:B------:R-:W-:Y:S01]  /*bb00*/  LEA R2, P1, R25.reuse, R60, 0x1 ;  /* 0x0000003c19027211 */ /* 0x040fe200078208ff */
[----:B------:R-:W1:Y:S01]  /*bb10*/  LDS.128 R12, [R50+0x800] ;  /* 0x00080000320c7984 */ /* 0x000e620000000c00 */
[----:B------:R-:W-:Y:S02]  /*bb20*/  LEA.HI.X.SX32 R23, R26, R62, 0x1, P2 ;  /* 0x0000003e1a177211 */ /* 0x000fe400010f0eff */
[----:B------:R-:W-:Y:S01]  /*bb30*/  LEA R24, P2, R28, R60, 0x1 ;  /* 0x0000003c1c187211 */ /* 0x000fe200078408ff */
[----:B--2---:R2:W-:Y:S01]  /*bb40*/  STG.E.U16 desc[UR28][R16.64], R8 ;  /* 0x0000000810007986 */ /* 0x0045e2000c10151c */
[----:B------:R-:W-:Y:S02]  /*bb50*/  PRMT R65, R8, 0x7632, R65 ;  /* 0x0000763208417816 */ /* 0x000fe40000000041 */
[----:B------:R-:W-:Y:S02]  /*bb60*/  LEA R55, R54, R53, 0x1 ;  /* 0x0000003536377211 */ /* 0x000fe400078e08ff */
[----:B0-----:R-:W-:Y:S01]  /*bb70*/  LEA.HI.X.SX32 R3, R25, R62, 0x1, P1 ;  /* 0x0000003e19037211 */ /* 0x001fe200008f0eff */
[----:B------:R-:W-:Y:S01]  /*bb80*/  STG.E.U16 desc[UR28][R18.64], R65 ;  /* 0x0000004112007986 */ /* 0x000fe2000c10151c */
[----:B------:R-:W-:-:S02]  /*bb90*/  LEA R20, P1, R27, R60, 0x1 ;  /* 0x0000003c1b147211 */ /* 0x000fc400078208ff */
[-C--:B------:R-:W-:Y:S01]  /*bba0*/  LEA.HI.X.SX32 R25, R28, R62.reuse, 0x1, P2 ;  /* 0x0000003e1c197211 */ /* 0x080fe200010f0eff */
[----:B------:R0:W-:Y:S01]  /*bbb0*/  STG.E.U16 desc[UR28][R2.64], R9 ;  /* 0x0000000902007986 */ /* 0x0001e2000c10151c */
[----:B------:R-:W-:Y:S02]  /*bbc0*/  LEA.HI.X.SX32 R21, R27, R62, 0x1, P1 ;  /* 0x0000003e1b157211 */ /* 0x000fe400008f0eff */
[-C--:B------:R-:W-:Y:S02]  /*bbd0*/  LEA R26, P1, R29, R60.reuse, 0x1 ;  /* 0x0000003c1d1a7211 */ /* 0x080fe400078208ff */
[----:B------:R-:W-:Y:S02]  /*bbe0*/  LEA R28, P2, R31, R60, 0x1 ;  /* 0x0000003c1f1c7211 */ /* 0x000fe400078408ff */
[----:B------:R-:W-:Y:S02]  /*bbf0*/  LEA.HI.X.SX32 R27, R29, R62, 0x1, P1 ;  /* 0x0000003e1d1b7211 */ /* 0x000fe400008f0eff */
[----:B------:R-:W-:-:S02]  /*bc00*/  LEA R30, P1, R32, R60, 0x1 ;  /* 0x0000003c201e7211 */ /* 0x000fc400078208ff */
[-C--:B------:R-:W-:Y:S02]  /*bc10*/  LEA.HI.X.SX32 R29, R31, R62.reuse, 0x1, P2 ;  /* 0x0000003e1f1d7211 */ /* 0x080fe400010f0eff */
[----:B------:R-:W-:Y:S02]  /*bc20*/  LEA.HI.X.SX32 R31, R32, R62, 0x1, P1 ;  /* 0x0000003e201f7211 */ /* 0x000fe400008f0eff */
[-C--:B------:R-:W-:Y:S02]  /*bc30*/  LEA R32, P1, R33, R60.reuse, 0x1 ;  /* 0x0000003c21207211 */ /* 0x080fe400078208ff */
[----:B------:R-:W-:Y:S02]  /*bc40*/  LEA R34, P2, R35, R60, 0x1 ;  /* 0x0000003c23227211 */ /* 0x000fe400078408ff */
[-C--:B------:R-:W-:Y:S02]  /*bc50*/  LEA.HI.X.SX32 R33, R33, R62.reuse, 0x1, P1 ;  /* 0x0000003e21217211 */ /* 0x080fe400008f0eff */
[----:B------:R-:W-:-:S02]  /*bc60*/  LEA.HI.X.SX32 R35, R35, R62, 0x1, P2 ;  /* 0x0000003e23237211 */ /* 0x000fc400010f0eff */
[-C--:B------:R-:W-:Y:S02]  /*bc70*/  LEA R36, P1, R37, R60.reuse, 0x1 ;  /* 0x0000003c25247211 */ /* 0x080fe400078208ff */
[----:B------:R-:W-:Y:S02]  /*bc80*/  LEA R38, P2, R39, R60, 0x1 ;  /* 0x0000003c27267211 */ /* 0x000fe400078408ff */
[----:B--2---:R-:W-:Y:S02]  /*bc90*/  PRMT R17, R9, 0x7632, R17 ;  /* 0x0000763209117816 */ /* 0x004fe40000000011 */
[-C--:B------:R-:W-:Y:S02]  /*bca0*/  LEA.HI.X.SX32 R37, R37, R62.reuse, 0x1, P1 ;  /* 0x0000003e25257211 */ /* 0x080fe400008f0eff */
[----:B0-----:R-:W-:Y:S01]  /*bcb0*/  PRMT R3, R10, 0x7632, R3 ;  /* 0x000076320a037816 */ /* 0x001fe20000000003 */
[----:B------:R-:W-:Y:S01]  /*bcc0*/  STG.E.U16 desc[UR28][R22.64], R17 ;  /* 0x0000001116007986 */ /* 0x000fe2000c10151c */
[----:B------:R-:W-:-:S02]  /*bcd0*/  LEA.HI.X.SX32 R39, R39, R62, 0x1, P2 ;  /* 0x0000003e27277211 */ /* 0x000fc400010f0eff */
[-C--:B------:R-:W-:Y:S01]  /*bce0*/  LEA R42, P1, R43, R60.reuse, 0x1 ;  /* 0x0000003c2b2a7211 */ /* 0x080fe200078208ff */
[----:B------:R0:W-:Y:S01]  /*bcf0*/  STG.E.U16 desc[UR28][R20.64], R10 ;  /* 0x0000000a14007986 */ /* 0x0001e2000c10151c */
[----:B------:R-:W-:Y:S02]  /*bd00*/  LEA R44, P2, R45, R60, 0x1 ;  /* 0x0000003c2d2c7211 */ /* 0x000fe400078408ff */
[----:B------:R-:W-:Y:S01]  /*bd10*/  LEA R57, R54, R55, 0x1 ;  /* 0x0000003736397211 */ /* 0x000fe200078e08ff */
[----:B------:R1:W-:Y:S01]  /*bd20*/  STG.E.U16 desc[UR28][R24.64], R3 ;  /* 0x0000000318007986 */ /* 0x0003e2000c10151c */
[----:B------:R-:W-:Y:S02]  /*bd30*/  PRMT R19, R11, 0x7632, R19 ;  /* 0x000076320b137816 */ /* 0x000fe40000000013 */
[-C--:B------:R-:W-:Y:S01]  /*bd40*/  LEA.HI.X.SX32 R43, R43, R62.reuse, 0x1, P1 ;  /* 0x0000003e2b2b7211 */ /* 0x080fe200008f0eff */
[----:B------:R2:W-:Y:S01]  /*bd50*/  STG.E.U16 desc[UR28][R26.64], R11 ;  /* 0x0000000b1a007986 */ /* 0x0005e2000c10151c */
[----:B------:R-:W-:-:S02]  /*bd60*/  LEA.HI.X.SX32 R45, R45, R62, 0x1, P2 ;  /* 0x0000003e2d2d7211 */ /* 0x000fc400010f0eff */
[----:B------:R-:W-:Y:S01]  /*bd70*/  LEA R48, P1, R49, R60, 0x1 ;  /* 0x0000003c31307211 */ /* 0x000fe200078208ff */
[----:B------:R3:W-:Y:S01]  /*bd80*/  STG.E.U16 desc[UR28][R28.64], R19 ;  /* 0x000000131c007986 */ /* 0x0007e2000c10151c */
[----:B0-----:R-:W-:Y:S02]  /*bd90*/  PRMT R21, R4, 0x7632, R21 ;  /* 0x0000763204157816 */ /* 0x001fe40000000015 */
[----:B------:R-:W-:Y:S01]  /*bda0*/  LEA R59, R54, R57, 0x1 ;  /* 0x00000039363b7211 */ /* 0x000fe200078e08ff */
[----:B------:R-:W-:Y:S01]  /*bdb0*/  STG.E.U16 desc[UR28][R30.64], R4 ;  /* 0x000000041e007986 */ /* 0x000fe2000c10151c */
[----:B------:R-:W-:Y:S02]  /*bdc0*/  PRMT R18, R5, 0x7632, R18 ;  /* 0x0000763205127816 */ /* 0x000fe40000000012 */
[----:B------:R-:W-:Y:S01]  /*bdd0*/  LEA.HI.X.SX32 R47, R47, R62, 0x1, P3 ;  /* 0x0000003e2f2f7211 */ /* 0x000fe200018f0eff */
[----:B------:R-:W-:Y:S01]  /*bde0*/  STG.E.U16 desc[UR28][R32.64], R21 ;  /* 0x0000001520007986 */ /* 0x000fe2000c10151c */
[----:B------:R-:W-:-:S02]  /*bdf0*/  LEA R50, P2, R51, R60, 0x1 ;  /* 0x0000003c33327211 */ /* 0x000fc400078408ff */
[----:B------:R-:W-:Y:S01]  /*be00*/  LEA R52, P3, R53, R60, 0x1 ;  /* 0x0000003c35347211 */ /* 0x000fe200078608ff */
[----:B------:R-:W-:Y:S01]  /*be10*/  STG.E.U16 desc[UR28][R34.64], R5 ;  /* 0x0000000522007986 */ /* 0x000fe2000c10151c */
[----:B------:R-:W-:Y:S02]  /*be20*/  PRMT R2, R6, 0x7632, R2 ;  /* 0x0000763206027816 */ /* 0x000fe40000000002 */
[-C--:B------:R-:W-:Y:S01]  /*be30*/  LEA.HI.X.SX32 R49, R49, R62.reuse, 0x1, P1 ;  /* 0x0000003e31317211 */ /* 0x080fe200008f0eff */
[----:B------:R-:W-:Y:S01]  /*be40*/  STG.E.U16 desc[UR28][R36.64], R18 ;  /* 0x0000001224007986 */ /* 0x000fe2000c10151c */
[----:B------:R-:W-:Y:S02]  /*be50*/  LEA R61, R54, R59, 0x1 ;  /* 0x0000003b363d7211 */ /* 0x000fe400078e08ff */
[----:B------:R-:W-:Y:S01]  /*be60*/  PRMT R22, R7, 0x7632, R22 ;  /* 0x0000763207167816 */ /* 0x000fe20000000016 */
[----:B------:R-:W-:Y:S01]  /*be70*/  STG.E.U16 desc[UR28][R38.64], R6 ;  /* 0x0000000626007986 */ /* 0x000fe2000c10151c */
[----:B------:R-:W-:-:S02]  /*be80*/  LEA.HI.X.SX32 R51, R51, R62, 0x1, P2 ;  /* 0x0000003e33337211 */ /* 0x000fc400010f0eff */
[----:B------:R-:W-:Y:S01]  /*be90*/  LEA R54, P1, R55, R60, 0x1 ;  /* 0x0000003c37367211 */ /* 0x000fe200078208ff */
[----:B------:R-:W-:Y:S01]  /*bea0*/  STG.E.U16 desc[UR28][R40.64], R2 ;  /* 0x0000000228007986 */ /* 0x000fe2000c10151c */
[----:B------:R-:W-:Y:S02]  /*beb0*/  LEA.HI.X.SX32 R53, R53, R62, 0x1, P3 ;  /* 0x0000003e35357211 */ /* 0x000fe400018f0eff */
[-C--:B------:R-:W-:Y:S01]  /*bec0*/  LEA R56, P2, R57, R60.reuse, 0x1 ;  /* 0x0000003c39387211 */ /* 0x080fe200078408ff */
[----:B------:R0:W-:Y:S01]  /*bed0*/  STG.E.U16 desc[UR28][R42.64], R7 ;  /* 0x000000072a007986 */ /* 0x0001e2000c10151c */
[----:B-1----:R-:W-:Y:S02]  /*bee0*/  PRMT R24, R12, 0x7632, R24 ;  /* 0x000076320c187816 */ /* 0x002fe40000000018 */
[-C--:B------:R-:W-:Y:S01]  /*bef0*/  LEA R58, P3, R59, R60.reuse, 0x1 ;  /* 0x0000003c3b3a7211 */ /* 0x080fe200078608ff */
[----:B------:R-:W-:Y:S01]  /*bf00*/  STG.E.U16 desc[UR28][R44.64], R22 ;  /* 0x000000162c007986 */ /* 0x000fe2000c10151c */
[----:B------:R-:W-:-:S02]  /*bf10*/  LEA R60, P4, R61, R60, 0x1 ;  /* 0x0000003c3d3c7211 */ /* 0x000fc400078808ff */
[----:B--2---:R-:W-:Y:S01]  /*bf20*/  PRMT R26, R13, 0x7632, R26 ;  /* 0x000076320d1a7816 */ /* 0x004fe2000000001a */
[----:B------:R-:W-:Y:S01]  /*bf30*/  STG.E.U16 desc[UR28][R46.64], R12 ;  /* 0x0000000c2e007986 */ /* 0x000fe2000c10151c */
[-C--:B------:R-:W-:Y:S02]  /*bf40*/  LEA.HI.X.SX32 R55, R55, R62.reuse, 0x1, P1 ;  /* 0x0000003e37377211 */ /* 0x080fe400008f0eff */
[-C--:B------:R-:W-:Y:S01]  /*bf50*/  LEA.HI.X.SX32 R57, R57, R62.reuse, 0x1, P2 ;  /* 0x0000003e39397211 */ /* 0x080fe200010f0eff */
[----:B------:R-:W-:Y:S01]  /*bf60*/  STG.E.U16 desc[UR28][R48.64], R24 ;  /* 0x0000001830007986 */ /* 0x000fe2000c10151c */
[----:B---3--:R-:W-:Y:S01]  /*bf70*/  PRMT R28, R14, 0x7632, R28 ;  /* 0x000076320e1c7816 */ /* 0x008fe2000000001c */
[----:B0-----:R-:W0:Y:S01]  /*bf80*/  LDC.64 R6, c[0x0][0x3a0] ;  /* 0x0000e800ff067b82 */ /* 0x001e220000000a00 */
[-C--:B------:R-:W-:Y:S01]  /*bf90*/  LEA.HI.X.SX32 R59, R59, R62.reuse, 0x1, P3 ;  /* 0x0000003e3b3b7211 */ /* 0x080fe200018f0eff */
[----:B------:R-:W-:Y:S01]  /*bfa0*/  STG.E.U16 desc[UR28][R50.64], R13 ;  /* 0x0000000d32007986 */ /* 0x000fe2000c10151c */
[----:B------:R-:W-:-:S02]  /*bfb0*/  LEA.HI.X.SX32 R61, R61, R62, 0x1, P4 ;  /* 0x0000003e3d3d7211 */ /* 0x000fc400020f0eff */
[----:B------:R-:W-:Y:S01]  /*bfc0*/  PRMT R30, R15, 0x7632, R30 ;  /* 0x000076320f1e7816 */ /* 0x000fe2000000001e */
[----:B------:R-:W-:Y:S01]  /*bfd0*/  STG.E.U16 desc[UR28][R52.64], R26 ;  /* 0x0000001a34007986 */ /* 0x000fe2000c10151c */
[----:B------:R-:W-:Y:S01]  /*bfe0*/  LOP3.LUT R4, R0, 0xf0, RZ, 0xc0, !PT ;  /* 0x000000f000047812 */ /* 0x000fe200078ec0ff */
[----:B------:R-:W-:Y:S01]  /*bff0*/  IMAD.HI R0, R66, 0x4, RZ ;  /* 0x0000000442007827 */ /* 0x000fe200078e02ff */
[----:B------:R-:W-:Y:S01]  /*c000*/  ISETP.GE.U32.AND P1, PT, R64, 0x40, PT ;  /* 0x000000404000780c */ /* 0x000fe20003f26070 */
[----:B------:R-:W-:Y:S01]  /*c010*/  STG.E.U16 desc[UR28][R54.64], R14 ;  /* 0x0000000e36007986 */ /* 0x000fe2000c10151c */
[----:B------:R-:W-:-:S03]  /*c020*/  SHF.L.U32 R3, R66, 0x2, RZ ;  /* 0x0000000242037819 */ /* 0x000fc600000006ff */
[----:B------:R-:W-:Y:S04]  /*c030*/  STG.E.U16 desc[UR28][R56.64], R28 ;  /* 0x0000001c38007986 */ /* 0x000fe8000c10151c */
[----:B------:R-:W-:Y:S04]  /*c040*/  STG.E.U16 desc[UR28][R58.64], R15 ;  /* 0x0000000f3a007986 */ /* 0x000fe8000c10151c */
[----:B------:R-:W-:Y:S01]  /*c050*/  STG.E.U16 desc[UR28][R60.64], R30 ;  /* 0x0000001e3c007986 */ /* 0x000fe2000c10151c */
[----:B------:R-:W-:Y:S01]  /*c060*/  BAR.SYNC.DEFER_BLOCKING 0x0 ;  /* 0x0000000000007b1d */ /* 0x000fe20000010000 */
[----:B0-----:R-:W-:-:S04]  /*c070*/  IADD3 R2, P2, P3, R3, UR6, R6 ;  /* 0x0000000603027c10 */ /* 0x001fc8000fb5e006 */
[----:B------:R-:W-:Y:S01]  /*c080*/  IADD3.X R3, PT, PT, R0, UR5, R7, P2, P3 ;  /* 0x0000000500037c10 */ /* 0x000fe200097e6407 */
[----:B------:R-:W-:Y:S02]  /*c090*/  STSM.16.M88 [R63], R124 ;  /* 0x0000007c3f007844 */ /* 0x000fe40000000000 */
[----:B------:R-:W-:Y:S06]  /*c0a0*/  BAR.SYNC.DEFER_BLOCKING 0x0 ;  /* 0x0000000000007b1d */ /* 0x000fec0000010000 */
[----:B------:R-:W0:Y:S04]  /*c0b0*/  LDSM.16.M88 R5, [R4+UR14] ;  /* 0x0000000e0405783b */ /* 0x000e280008000000 */
[----:B0-----:R0:W-:Y:S01]  /*c0c0*/  @!P1 STG.E desc[UR28][R2.64], R5 ;  /* 0x0000000502009986 */ /* 0x0011e2000c10191c */
[----:B------:R-:W-:Y:S06]  /*c0d0*/  BAR.SYNC.DEFER_BLOCKING 0x0 ;  /* 0x0000000000007b1d */ /* 0x000fec0000010000 */
[----:B------:R-:W-:Y:S05]  /*c0e0*/  @P0 BRA `(.L_x_20) ;  /* 0x0000000000a00947 */ /* 0x000fea0003800000 */
[----:B------:R-:W1:Y:S01]  /*c0f0*/  S2UR UR5, SR_CgaCtaId ;  /* 0x00000000000579c3 */ /* 0x000e620000008800 */
[----:B------:R-:W-:Y:S01]  /*c100*/  NOP ;  /* 0x0000000000007918 */ /* 0x000fe20000000000 */
[----:B------:R-:W-:Y:S01]  /*c110*/  UMOV UR4, 0x50 ;  /* 0x0000005000047882 */ /* 0x000fe20000000000 */
[----:B------:R-:W-:Y:S02]  /*c120*/  MOV R0, UR13 ;  /* 0x0000000d00007c02 */ /* 0x000fe40008000f00 */
[----:B0-----:R-:W-:Y:S02]  /*c130*/  MOV R3, 0xf ;  /* 0x0000000f00037802 */ /* 0x001fe40000000f00 */
[----:B------:R-:W-:Y:S02]  /*c140*/  LOP3.LUT R0, R0, 0xffff, RZ, 0xc0, !PT ;  /* 0x0000ffff00007812 */ /* 0x000fe400078ec0ff */
[----:B------:R-:W-:Y:S02]  /*c150*/  MOV R7, 0x1 ;  /* 0x0000000100077802 */ /* 0x000fe40000000f00 */
[----:B------:R-:W-:-:S04]  /*c160*/  SHF.R.U32.HI R0, RZ, 0x5, R0 ;  /* 0x00000005ff007819 */ /* 0x000fc80000011600 */
[----:B------:R-:W-:Y:S02]  /*c170*/  IADD3 R2, PT, PT, R0, 0x10, RZ ;  /* 0x0000001000027810 */ /* 0x000fe40007ffe0ff */
[----:B------:R-:W-:Y:S01]  /*c180*/  SHF.L.U32 R0, R3, R0, RZ ;  /* 0x0000000003007219 */ /* 0x000fe200000006ff */
[----:B-1----:R-:W-:Y:S01]  /*c190*/  ULEA UR6, UR5, UR4, 0x18 ;  /* 0x0000000405067291 */ /* 0x002fe2000f8ec0ff */
[----:B------:R-:W-:-:S04]  /*c1a0*/  SHF.L.U32 R3, R7, R2, RZ ;  /* 0x0000000207037219 */ /* 0x000fc800000006ff */
[----:B------:R-:W-:-:S04]  /*c1b0*/  LOP3.LUT R0, R3, R0, RZ, 0xfc, !PT ;  /* 0x0000000003007212 */ /* 0x000fc800078efcff */
[----:B------:R-:W0:Y:S01]  /*c1c0*/  LDS R5, [UR6] ;  /* 0x00000006ff057984 */ /* 0x000e220008000800 */
[C---:B------:R-:W-:Y:S02]  /*c1d0*/  LOP3.LUT R2, R0.reuse, 0xffff, RZ, 0xc0, !PT ;  /* 0x0000ffff00027812 */ /* 0x040fe400078ec0ff */
[----:B0-----:R-:W-:-:S04]  /*c1e0*/  LOP3.LUT R3, R0, 0xffff, R5, 0x80, !PT ;  /* 0x0000ffff00037812 */ /* 0x001fc800078e8005 */
[----:B------:R-:W-:-:S13]  /*c1f0*/  ISETP.NE.AND P0, PT, R3, R2, PT ;  /* 0x000000020300720c */ /* 0x000fda0003f05270 */
[----:B------:R-:W-:Y:S05]  /*c200*/  @P0 BRA `(.L_x_21) ;  /* 0x0000000000500947 */ /* 0x000fea0003800000 */
[----:B------:R-:W-:Y:S02]  /*c210*/  SHF.R.U32.HI R5, RZ, 0x10, R5 ;  /* 0x00000010ff057819 */ /* 0x000fe40000011605 */
[----:B------:R-:W-:-:S04]  /*c220*/  SHF.R.U32.HI R2, RZ, 0x10, R0 ;  /* 0x00000010ff027819 */ /* 0x000fc80000011600 */
[----:B------:R-:W-:-:S04]  /*c230*/  LOP3.LUT R5, R5, R2, RZ, 0xc0, !PT ;  /* 0x0000000205057212 */ /* 0x000fc800078ec0ff */
[----:B------:R-:W-:-:S13]  /*c240*/  ISETP.NE.AND P0, PT, R5, R2, PT ;  /* 0x000000020500720c */ /* 0x000fda0003f05270 */
[----:B------:R-:W-:Y:S05]  /*c250*/  @P0 BRA `(.L_x_22) ;  /* 0x0000000000300947 */ /* 0x000fea0003800000 */
[----:B------:R-:W-:Y:S01]  /*c260*/  R2UR UR4, R0 ;  /* 0x00000000000472ca */ /* 0x000fe200000e0000 */
[----:B------:R-:W-:Y:S01]  /*c270*/  VOTEU.ANY UR5, UPT, PT ;  /* 0x0000000000057886 */ /* 0x000fe200038e0100 */
[----:B------:R-:W0:Y:S01]  /*c280*/  S2R R0, SR_LANEID ;  /* 0x0000000000007919 */ /* 0x000e220000000000 */
[----:B------:R-:W-:-:S10]  /*c290*/  UFLO.U32 UR5, UR5 ;  /* 0x00000005000572bd */ /* 0x000fd400080e0000 */
[----:B------:R-:W-:-:S06]  /*c2a0*/  ULOP3.LUT UR4, URZ, UR4, URZ, 0x33, !UPT ;  /* 0x00000004ff047292 */ /* 0x000fcc000f8e33ff */
[----:B------:R-:W-:-:S04]  /*c2b0*/  MOV R2, UR4 ;  /* 0x0000000400027c02 */ /* 0x000fc80008000f00 */
[----:B------:R-:W1:Y:S02]  /*c2c0*/  REDUX UR7, R2 ;  /* 0x00000000020773c4 */ /* 0x000e640000000000 */
[----:B------:R2:W-:Y:S01]  /*c2d0*/  UTCATOMSWS.AND URZ, UR4 ;  /* 0x0000000400ff79e3 */ /* 0x0005e20008000000 */
[----:B0-----:R-:W-:Y:S02]  /*c2e0*/  ISETP.EQ.U32.AND P0, PT, R0, UR5, PT ;  /* 0x0000000500007c0c */ /* 0x001fe4000bf02070 */
[----:B-1----:R-:W-:-:S11]  /*c2f0*/  MOV R0, UR7 ;  /* 0x0000000700007c02 */ /* 0x002fd60008000f00 */
[----:B------:R2:W-:Y:S01]  /*c300*/  @P0 ATOMS.AND RZ, [UR6], R0 ;  /* 0x00000000ffff098c */ /* 0x0005e2000a800006 */
[----:B------:R-:W-:Y:S05]  /*c310*/  BRA `(.L_x_20) ;  /* 0x0000000000147947 */ /* 0x000fea0003800000 */
.L_x_22:
[----:B------:R-:W-:-:S07]  /*c320*/  MOV R2, 0xc340 ;  /* 0x0000c34000027802 */ /* 0x000fce0000000f00 */
[----:B------:R-:W-:Y:S05]  /*c330*/  CALL.REL.NOINC `($__internal_0_$__cuda_sm10x_tcgen05_guardrail_trap_col_being_dealloced_not_returned_by_alloc) ;  /* 0x0000000000447944 */ /* 0x000fea0003c00000 */
[----:B------:R-:W-:Y:S05]  /*c340*/  BRA `(.L_x_20) ;  /* 0x0000000000087947 */ /* 0x000fea0003800000 */
.L_x_21:
[----:B------:R-:W-:-:S07]  /*c350*/  MOV R2, 0xc370 ;  /* 0x0000c37000027802 */ /* 0x000fce0000000f00 */
[----:B------:R-:W-:Y:S05]  /*c360*/  CALL.REL.NOINC `($__internal_2_$__cuda_sm10x_tcgen05_guardrail_trap_unallocated_columns_being_dealloced) ;  /* 0x0000000000507944 */ /* 0x000fea0003c00000 */
.L_x_20:
[----:B------:R-:W-:Y:S01]  /*c370*/  NOP ;  /* 0x0000000000007918 */ /* 0x000fe20000000000 */
[----:B--2---:R-:W-:Y:S05]  /*c380*/  EXIT ;  /* 0x000000000000794d */ /* 0x004fea0003800000 */
.L_x_8:
[----:B------:R-:W1:Y:S02]  /*c390*/  SYNCS.PHASECHK.TRANS64.TRYWAIT P4, [UR14+0x4000], RZ ;  /* 0x004000ffff0075a7 */ /* 0x000e64000808110e */
[----:B-1----:R-:W-:Y:S05]  /*c3a0*/  @!P4 BRA `(.L_x_8) ;  /* 0xfffffffc00f8c947 */ /* 0x002fea000383ffff */
[----:B------:R-:W-:Y:S05]  /*c3b0*/  BRA `(.L_x_7) ;  /* 0xffffff6c00247947 */ /* 0x000fea000383ffff */
.L_x_14:
[----:B------:R-:W1:Y:S02]  /*c3c0*/  SYNCS.PHASECHK.TRANS64.TRYWAIT P2, [UR14+0xe010], RZ ;  /* 0x00e010ffff0075a7 */ /* 0x000e64000804110e */
[----:B-1----:R-:W-:Y:S05]  /*c3d0*/  @!P2 BRA `(.L_x_14) ;  /* 0xfffffffc00f8a947 */ /* 0x002fea000383ffff */
[----:B------:R-:W-:Y:S05]  /*c3e0*/  BRA `(.L_x_23) ;  /* 0xffffffb8007c7947 */ /* 0x000fea000383ffff */
.L_x_15:
[----:B------:R-:W1:Y:S02]  /*c3f0*/  SYNCS.PHASECHK.TRANS64.TRYWAIT P2, [UR11], R219 ;  /* 0x000000dbff0075a7 */ /* 0x000e64000804110b */
[----:B-1----:R-:W-:Y:S05]  /*c400*/  @!P2 BRA `(.L_x_15) ;  /* 0xfffffffc00f8a947 */ /* 0x002fea000383ffff */
[----:B------:R-:W-:Y:S05]  /*c410*/  BRA `(.L_x_24) ;  /* 0xffffffd000207947 */ /* 0x000fea000383ffff */
.L_x_19:
[----:B------:R-:W0:Y:S02]  /*c420*/  SYNCS.PHASECHK.TRANS64.TRYWAIT P4, [UR11], R0 ;  /* 0x00000000ff0075a7 */ /* 0x000e24000808110b */
[----:B0-----:R-:W-:Y:S05]  /*c430*/  @!P4 BRA `(.L_x_19) ;  /* 0xfffffffc00f8c947 */ /* 0x001fea000383ffff */
[----:B------:R-:W-:Y:S05]  /*c440*/  BRA `(.L_x_18) ;  /* 0xffffffe4008c7947 */ /* 0x000fea000383ffff */
        .weak           $__internal_0_$__cuda_sm10x_tcgen05_guardrail_trap_col_being_dealloced_not_returned_by_alloc
        .type           $__internal_0_$__cuda_sm10x_tcgen05_guardrail_trap_col_being_dealloced_not_returned_by_alloc,@function
        .size           $__internal_0_$__cuda_sm10x_tcgen05_guardrail_trap_col_being_dealloced_not_returned_by_alloc,($__internal_1_$__cuda_sm10x_tcgen05_guardrail_trap_phase_invalid_during_alloc - $__internal_0_$__cuda_sm10x_tcgen05_guardrail_trap_col_being_dealloced_not_returned_by_alloc)
$__internal_0_$__cuda_sm10x_tcgen05_guardrail_trap_col_being_dealloced_not_returned_by_alloc:
[----:B------:R-:W-:Y:S05]  /*c450*/  BPT.TRAP 0x1 ;  /* 0x000000040000795c */ /* 0x000fea0000300000 */
[----:B------:R-:W-:-:S04]  /*c460*/  MOV R3, 0x0 ;  /* 0x0000000000037802 */ /* 0x000fc80000000f00 */
[----:B------:R-:W-:Y:S05]  /*c470*/  RET.REL.NODEC R2 `(attn_fwd) ;  /* 0xffffff3802e07950 */ /* 0x000fea0003c3ffff */
        .weak           $__internal_1_$__cuda_sm10x_tcgen05_guardrail_trap_phase_invalid_during_alloc
        .type           $__internal_1_$__cuda_sm10x_tcgen05_guardrail_trap_phase_invalid_during_alloc,@function
        .size           $__internal_1_$__cuda_sm10x_tcgen05_guardrail_trap_phase_invalid_during_alloc,($__internal_2_$__cuda_sm10x_tcgen05_guardrail_trap_unallocated_columns_being_dealloced - $__internal_1_$__cuda_sm10x_tcgen05_guardrail_trap_phase_invalid_during_alloc)
$__internal_1_$__cuda_sm10x_tcgen05_guardrail_trap_phase_invalid_during_alloc:
[----:B------:R-:W-:Y:S05]  /*c480*/  BPT.TRAP 0x1 ;  /* 0x000000040000795c */ /* 0x000fea0000300000 */
[----:B------:R-:W-:-:S04]  /*c490*/  HFMA2 R3, -RZ, RZ, 0, 0 ;  /* 0x00000000ff037431 */ /* 0x000fc800000001ff */
[----:B------:R-:W-:Y:S05]  /*c4a0*/  RET.REL.NODEC R2 `(attn_fwd) ;  /* 0xffffff3802d47950 */ /* 0x000fea0003c3ffff */
        .weak           $__internal_2_$__cuda_sm10x_tcgen05_guardrail_trap_unallocated_columns_being_dealloced
        .type           $__internal_2_$__cuda_sm10x_tcgen05_guardrail_trap_unallocated_columns_being_dealloced,@function
        .size           $__internal_2_$__cuda_sm10x_tcgen05_guardrail_trap_unallocated_columns_being_dealloced,(.L_x_28 - $__internal_2_$__cuda_sm10x_tcgen05_guardrail_trap_unallocated_columns_being_dealloced)
$__internal_2_$__cuda_sm10x_tcgen05_guardrail_trap_unallocated_columns_being_dealloced:
[----:B------:R-:W-:Y:S05]  /*c4b0*/  BPT.TRAP 0x1 ;  /* 0x000000040000795c */ /* 0x000fea0000300000 */
[----:B------:R-:W-:-:S04]  /*c4c0*/  MOV R3, 0x0 ;  /* 0x0000000000037802 */ /* 0x000fc80000000f00 */
[----:B------:R-:W-:Y:S05]  /*c4d0*/  RET.REL.NODEC R2 `(attn_fwd) ;  /* 0xffffff3802c87950 */ /* 0x000fea0003c3ffff */
.L_x_25:
[----:B------:R-:W-:-:S00]  /*c4e0*/  BRA `(.L_x_25) ;  /* 0xfffffffc00fc7947 */ /* 0x000fc0000383ffff */
[----:B------:R-:W-:-:S00]  /*c4f0*/  NOP ;  /* 0x0000000000007918 */ /* 0x000fc00000000000 */
        /* <DEDUP_REMOVED lines=8> */
.L_x_28:


//--------------------- .nv.global.init           --------------------------
	.section	.nv.global.init,"aw",@progbits
.nv.global.init:
	.type		_$_str,@object
	.size		_$_str,(.L_3 - _$_str)
_$_str:
        /*0000*/ 	.byte	0x5f, 0x5f, 0x43, 0x55, 0x44, 0x41, 0x5f, 0x46, 0x54, 0x5a, 0x00
.L_3:


//--------------------- .nv.shared.attn_fwd       --------------------------
	.section	.nv.shared.attn_fwd,"aw",@nobits
	.sectionflags	@""
	.align	16
	.zero		1024


//--------------------- .nv.shared.reserved.0     --------------------------
	.section	.nv.shared.reserved.0,"aw",@nobits
	.align	8
	.weak		__nv_reservedSMEM_offset_0_alias
	.size		__nv_reservedSMEM_offset_0_alias, 0, 64
	.other		__nv_reservedSMEM_offset_0_alias,@"STO_CUDA_RESERVED_SHARED STV_DEFAULT"
__nv_reservedSMEM_offset_0_alias:
	.zero		0
.nv.shared.reserved.0:
	.zero		64
	.weak		__nv_reservedSMEM_allocation_phase
	.type		__nv_reservedSMEM_allocation_phase,@object
	.size		__nv_reservedSMEM_allocation_phase,(.L_0 - __nv_reservedSMEM_allocation_phase)
__nv_reservedSMEM_allocation_phase:
	.zero		1
.L_0:
	.zero		7
	.weak		__nv_reservedSMEM_devtool_atexit_pc
	.type		__nv_reservedSMEM_devtool_atexit_pc,@object
	.size		__nv_reservedSMEM_devtool_atexit_pc,(__nv_reservedSMEM_allocation_mask - __nv_reservedSMEM_devtool_atexit_pc)
__nv_reservedSMEM_devtool_atexit_pc:
	.zero		8
	.weak		__nv_reservedSMEM_allocation_mask
	.type		__nv_reservedSMEM_allocation_mask,@object
	.size		__nv_reservedSMEM_allocation_mask,(.L_2 - __nv_reservedSMEM_allocation_mask)
__nv_reservedSMEM_allocation_mask:
	.zero		4
.L_2:


//--------------------- .nv.constant0.attn_fwd    --------------------------
	.section	.nv.constant0.attn_fwd,"a",@progbits
	.sectionflags	@""
	.align	4
.nv.constant0.attn_fwd:
	.zero		1032


//--------------------- SYMBOLS --------------------------

	.type		.nv.reservedSmem.offset0,@object
	.size		.nv.reservedSmem.offset0,0x4
	.type		.nv.reservedSmem.cap,@object
	.size		.nv.reservedSmem.cap,0x4
